//
// Generated by NVIDIA NVVM Compiler
//
// Compiler Build ID: CL-36424714
// Cuda compilation tools, release 13.0, V13.0.88
// Based on NVVM 20.0.0
//

.version 9.0
.target sm_100
.address_size 64

	// .globl	_Z12dottt_kernelPKiS0_S0_iS0_S0_S0_iiiPyP4Edge
.global .align 1 .b8 _ZN34_INTERNAL_c0056f84_4_k_cu_7aa4af244cuda3std3__45__cpo5beginE[1];
.global .align 1 .b8 _ZN34_INTERNAL_c0056f84_4_k_cu_7aa4af244cuda3std3__45__cpo3endE[1];
.global .align 1 .b8 _ZN34_INTERNAL_c0056f84_4_k_cu_7aa4af244cuda3std3__45__cpo6cbeginE[1];
.global .align 1 .b8 _ZN34_INTERNAL_c0056f84_4_k_cu_7aa4af244cuda3std3__45__cpo4cendE[1];
.global .align 1 .b8 _ZN34_INTERNAL_c0056f84_4_k_cu_7aa4af244cuda3std3__45__cpo6rbeginE[1];
.global .align 1 .b8 _ZN34_INTERNAL_c0056f84_4_k_cu_7aa4af244cuda3std3__45__cpo4rendE[1];
.global .align 1 .b8 _ZN34_INTERNAL_c0056f84_4_k_cu_7aa4af244cuda3std3__45__cpo7crbeginE[1];
.global .align 1 .b8 _ZN34_INTERNAL_c0056f84_4_k_cu_7aa4af244cuda3std3__45__cpo5crendE[1];
.global .align 1 .b8 _ZN34_INTERNAL_c0056f84_4_k_cu_7aa4af244cuda3std3__436_GLOBAL__N__c0056f84_4_k_cu_7aa4af246ignoreE[1];
.global .align 1 .b8 _ZN34_INTERNAL_c0056f84_4_k_cu_7aa4af244cuda3std3__419piecewise_constructE[1];
.global .align 1 .b8 _ZN34_INTERNAL_c0056f84_4_k_cu_7aa4af244cuda3std3__48in_placeE[1];
.global .align 1 .b8 _ZN34_INTERNAL_c0056f84_4_k_cu_7aa4af244cuda3std3__420unreachable_sentinelE[1];
.global .align 1 .b8 _ZN34_INTERNAL_c0056f84_4_k_cu_7aa4af244cuda3std3__47nulloptE[1];
.global .align 1 .b8 _ZN34_INTERNAL_c0056f84_4_k_cu_7aa4af244cuda3std3__48unexpectE[1];
.global .align 1 .b8 _ZN34_INTERNAL_c0056f84_4_k_cu_7aa4af244cuda3std6ranges3__45__cpo4swapE[1];
.global .align 1 .b8 _ZN34_INTERNAL_c0056f84_4_k_cu_7aa4af244cuda3std6ranges3__45__cpo9iter_moveE[1];
.global .align 1 .b8 _ZN34_INTERNAL_c0056f84_4_k_cu_7aa4af244cuda3std6ranges3__45__cpo5beginE[1];
.global .align 1 .b8 _ZN34_INTERNAL_c0056f84_4_k_cu_7aa4af244cuda3std6ranges3__45__cpo3endE[1];
.global .align 1 .b8 _ZN34_INTERNAL_c0056f84_4_k_cu_7aa4af244cuda3std6ranges3__45__cpo6cbeginE[1];
.global .align 1 .b8 _ZN34_INTERNAL_c0056f84_4_k_cu_7aa4af244cuda3std6ranges3__45__cpo4cendE[1];
.global .align 1 .b8 _ZN34_INTERNAL_c0056f84_4_k_cu_7aa4af244cuda3std6ranges3__45__cpo7advanceE[1];
.global .align 1 .b8 _ZN34_INTERNAL_c0056f84_4_k_cu_7aa4af244cuda3std6ranges3__45__cpo9iter_swapE[1];
.global .align 1 .b8 _ZN34_INTERNAL_c0056f84_4_k_cu_7aa4af244cuda3std6ranges3__45__cpo4nextE[1];
.global .align 1 .b8 _ZN34_INTERNAL_c0056f84_4_k_cu_7aa4af244cuda3std6ranges3__45__cpo4prevE[1];
.global .align 1 .b8 _ZN34_INTERNAL_c0056f84_4_k_cu_7aa4af244cuda3std6ranges3__45__cpo4dataE[1];
.global .align 1 .b8 _ZN34_INTERNAL_c0056f84_4_k_cu_7aa4af244cuda3std6ranges3__45__cpo5cdataE[1];
.global .align 1 .b8 _ZN34_INTERNAL_c0056f84_4_k_cu_7aa4af244cuda3std6ranges3__45__cpo4sizeE[1];
.global .align 1 .b8 _ZN34_INTERNAL_c0056f84_4_k_cu_7aa4af244cuda3std6ranges3__45__cpo5ssizeE[1];
.global .align 1 .b8 _ZN34_INTERNAL_c0056f84_4_k_cu_7aa4af244cuda3std6ranges3__45__cpo8distanceE[1];
.global .align 1 .b8 _ZN34_INTERNAL_c0056f84_4_k_cu_7aa4af246thrust24THRUST_300001_SM_1000_NS8cuda_cub3parE[1];
.global .align 1 .b8 _ZN34_INTERNAL_c0056f84_4_k_cu_7aa4af246thrust24THRUST_300001_SM_1000_NS8cuda_cub10par_nosyncE[1];
.global .align 1 .b8 _ZN34_INTERNAL_c0056f84_4_k_cu_7aa4af246thrust24THRUST_300001_SM_1000_NS6system6detail10sequential3seqE[1];
.global .align 1 .b8 _ZN34_INTERNAL_c0056f84_4_k_cu_7aa4af246thrust24THRUST_300001_SM_1000_NS12placeholders2_1E[1];
.global .align 1 .b8 _ZN34_INTERNAL_c0056f84_4_k_cu_7aa4af246thrust24THRUST_300001_SM_1000_NS12placeholders2_2E[1];
.global .align 1 .b8 _ZN34_INTERNAL_c0056f84_4_k_cu_7aa4af246thrust24THRUST_300001_SM_1000_NS12placeholders2_3E[1];
.global .align 1 .b8 _ZN34_INTERNAL_c0056f84_4_k_cu_7aa4af246thrust24THRUST_300001_SM_1000_NS12placeholders2_4E[1];
.global .align 1 .b8 _ZN34_INTERNAL_c0056f84_4_k_cu_7aa4af246thrust24THRUST_300001_SM_1000_NS12placeholders2_5E[1];
.global .align 1 .b8 _ZN34_INTERNAL_c0056f84_4_k_cu_7aa4af246thrust24THRUST_300001_SM_1000_NS12placeholders2_6E[1];
.global .align 1 .b8 _ZN34_INTERNAL_c0056f84_4_k_cu_7aa4af246thrust24THRUST_300001_SM_1000_NS12placeholders2_7E[1];
.global .align 1 .b8 _ZN34_INTERNAL_c0056f84_4_k_cu_7aa4af246thrust24THRUST_300001_SM_1000_NS12placeholders2_8E[1];
.global .align 1 .b8 _ZN34_INTERNAL_c0056f84_4_k_cu_7aa4af246thrust24THRUST_300001_SM_1000_NS12placeholders2_9E[1];
.global .align 1 .b8 _ZN34_INTERNAL_c0056f84_4_k_cu_7aa4af246thrust24THRUST_300001_SM_1000_NS12placeholders3_10E[1];
.global .align 1 .b8 _ZN34_INTERNAL_c0056f84_4_k_cu_7aa4af246thrust24THRUST_300001_SM_1000_NS3seqE[1];

.visible .entry _Z12dottt_kernelPKiS0_S0_iS0_S0_S0_iiiPyP4Edge(
	.param .u64 .ptr .align 1 _Z12dottt_kernelPKiS0_S0_iS0_S0_S0_iiiPyP4Edge_param_0,
	.param .u64 .ptr .align 1 _Z12dottt_kernelPKiS0_S0_iS0_S0_S0_iiiPyP4Edge_param_1,
	.param .u64 .ptr .align 1 _Z12dottt_kernelPKiS0_S0_iS0_S0_S0_iiiPyP4Edge_param_2,
	.param .u32 _Z12dottt_kernelPKiS0_S0_iS0_S0_S0_iiiPyP4Edge_param_3,
	.param .u64 .ptr .align 1 _Z12dottt_kernelPKiS0_S0_iS0_S0_S0_iiiPyP4Edge_param_4,
	.param .u64 .ptr .align 1 _Z12dottt_kernelPKiS0_S0_iS0_S0_S0_iiiPyP4Edge_param_5,
	.param .u64 .ptr .align 1 _Z12dottt_kernelPKiS0_S0_iS0_S0_S0_iiiPyP4Edge_param_6,
	.param .u32 _Z12dottt_kernelPKiS0_S0_iS0_S0_S0_iiiPyP4Edge_param_7,
	.param .u32 _Z12dottt_kernelPKiS0_S0_iS0_S0_S0_iiiPyP4Edge_param_8,
	.param .u32 _Z12dottt_kernelPKiS0_S0_iS0_S0_S0_iiiPyP4Edge_param_9,
	.param .u64 .ptr .align 1 _Z12dottt_kernelPKiS0_S0_iS0_S0_S0_iiiPyP4Edge_param_10,
	.param .u64 .ptr .align 1 _Z12dottt_kernelPKiS0_S0_iS0_S0_S0_iiiPyP4Edge_param_11
)
{
	.reg .pred 	%p<17>;
	.reg .b32 	%r<45>;
	.reg .b64 	%rd<38>;

	ld.param.u64 	%rd5, [_Z12dottt_kernelPKiS0_S0_iS0_S0_S0_iiiPyP4Edge_param_0];
	ld.param.u64 	%rd6, [_Z12dottt_kernelPKiS0_S0_iS0_S0_S0_iiiPyP4Edge_param_1];
	ld.param.u64 	%rd7, [_Z12dottt_kernelPKiS0_S0_iS0_S0_S0_iiiPyP4Edge_param_2];
	ld.param.u32 	%r25, [_Z12dottt_kernelPKiS0_S0_iS0_S0_S0_iiiPyP4Edge_param_3];
	ld.param.u64 	%rd8, [_Z12dottt_kernelPKiS0_S0_iS0_S0_S0_iiiPyP4Edge_param_4];
	ld.param.u64 	%rd11, [_Z12dottt_kernelPKiS0_S0_iS0_S0_S0_iiiPyP4Edge_param_5];
	ld.param.u64 	%rd12, [_Z12dottt_kernelPKiS0_S0_iS0_S0_S0_iiiPyP4Edge_param_6];
	ld.param.u32 	%r22, [_Z12dottt_kernelPKiS0_S0_iS0_S0_S0_iiiPyP4Edge_param_7];
	ld.param.u32 	%r23, [_Z12dottt_kernelPKiS0_S0_iS0_S0_S0_iiiPyP4Edge_param_8];
	ld.param.u32 	%r24, [_Z12dottt_kernelPKiS0_S0_iS0_S0_S0_iiiPyP4Edge_param_9];
	ld.param.u64 	%rd9, [_Z12dottt_kernelPKiS0_S0_iS0_S0_S0_iiiPyP4Edge_param_10];
	ld.param.u64 	%rd10, [_Z12dottt_kernelPKiS0_S0_iS0_S0_S0_iiiPyP4Edge_param_11];
	cvta.to.global.u64 	%rd1, %rd12;
	cvta.to.global.u64 	%rd2, %rd11;
	mov.u32 	%r26, %ctaid.x;
	mov.u32 	%r27, %ntid.x;
	mov.u32 	%r28, %tid.x;
	mad.lo.s32 	%r1, %r26, %r27, %r28;
	setp.ge.s32 	%p1, %r1, %r25;
	@%p1 bra 	$L__BB0_16;
	cvta.to.global.u64 	%rd13, %rd5;
	cvta.to.global.u64 	%rd14, %rd6;
	cvta.to.global.u64 	%rd15, %rd7;
	cvta.to.global.u64 	%rd16, %rd8;
	mul.wide.s32 	%rd17, %r1, 4;
	add.s64 	%rd18, %rd13, %rd17;
	ld.global.u32 	%r2, [%rd18];
	add.s64 	%rd19, %rd14, %rd17;
	ld.global.u32 	%r3, [%rd19];
	add.s64 	%rd20, %rd15, %rd17;
	ld.global.u32 	%r4, [%rd20];
	mul.wide.s32 	%rd21, %r2, 4;
	add.s64 	%rd22, %rd16, %rd21;
	ld.global.u32 	%r5, [%rd22];
	ld.global.u32 	%r6, [%rd22+4];
	mul.wide.s32 	%rd23, %r3, 4;
	add.s64 	%rd24, %rd16, %rd23;
	ld.global.u32 	%r39, [%rd24];
	ld.global.u32 	%r8, [%rd24+4];
	setp.ge.s32 	%p2, %r39, %r8;
	@%p2 bra 	$L__BB0_16;
	cvta.to.global.u64 	%rd3, %rd9;
	cvta.to.global.u64 	%rd4, %rd10;
$L__BB0_3:
	mul.wide.s32 	%rd25, %r39, 4;
	add.s64 	%rd26, %rd2, %rd25;
	ld.global.u32 	%r10, [%rd26];
	add.s64 	%rd27, %rd1, %rd25;
	ld.global.u32 	%r29, [%rd27];
	setp.le.s32 	%p3, %r29, %r4;
	sub.s32 	%r30, %r29, %r4;
	setp.gt.s32 	%p4, %r30, %r22;
	or.pred  	%p5, %p3, %p4;
	@%p5 bra 	$L__BB0_15;
	setp.ge.s32 	%p6, %r5, %r6;
	mov.u32 	%r41, %r5;
	@%p6 bra 	$L__BB0_11;
	mov.u32 	%r40, %r6;
	mov.u32 	%r41, %r5;
$L__BB0_6:
	mov.u32 	%r12, %r40;
	add.s32 	%r31, %r12, %r41;
	shr.s32 	%r40, %r31, 1;
	mul.wide.s32 	%rd28, %r40, 4;
	add.s64 	%rd29, %rd2, %rd28;
	ld.global.u32 	%r15, [%rd29];
	setp.lt.s32 	%p7, %r15, %r10;
	@%p7 bra 	$L__BB0_9;
	setp.ne.s32 	%p8, %r15, %r10;
	@%p8 bra 	$L__BB0_10;
	add.s64 	%rd31, %rd1, %rd28;
	ld.global.u32 	%r32, [%rd31];
	setp.gt.s32 	%p9, %r32, %r4;
	@%p9 bra 	$L__BB0_10;
$L__BB0_9:
	add.s32 	%r41, %r40, 1;
	mov.u32 	%r40, %r12;
$L__BB0_10:
	setp.lt.s32 	%p10, %r41, %r40;
	@%p10 bra 	$L__BB0_6;
$L__BB0_11:
	setp.ge.s32 	%p11, %r41, %r6;
	@%p11 bra 	$L__BB0_15;
	mul.wide.s32 	%rd32, %r41, 4;
	add.s64 	%rd33, %rd2, %rd32;
	ld.global.u32 	%r33, [%rd33];
	setp.ne.s32 	%p12, %r33, %r10;
	@%p12 bra 	$L__BB0_15;
	add.s64 	%rd35, %rd1, %rd32;
	ld.global.u32 	%r34, [%rd35];
	sub.s32 	%r35, %r34, %r4;
	setp.gt.s32 	%p13, %r35, %r23;
	sub.s32 	%r36, %r34, %r29;
	setp.gt.s32 	%p14, %r36, %r24;
	or.pred  	%p15, %p13, %p14;
	@%p15 bra 	$L__BB0_15;
	atom.global.add.u32 	%r37, [%rd3], 1;
	mul.lo.s32 	%r38, %r37, 3;
	mul.wide.s32 	%rd36, %r38, 12;
	add.s64 	%rd37, %rd4, %rd36;
	st.global.u32 	[%rd37], %r2;
	st.global.u32 	[%rd37+4], %r3;
	st.global.u32 	[%rd37+8], %r4;
	st.global.u32 	[%rd37+12], %r2;
	st.global.u32 	[%rd37+16], %r10;
	st.global.u32 	[%rd37+20], %r34;
	st.global.u32 	[%rd37+24], %r3;
	st.global.u32 	[%rd37+28], %r10;
	st.global.u32 	[%rd37+32], %r29;
$L__BB0_15:
	add.s32 	%r39, %r39, 1;
	setp.ne.s32 	%p16, %r39, %r8;
	@%p16 bra 	$L__BB0_3;
$L__BB0_16:
	ret;

}
	// .globl	_ZN3cub18CUB_300001_SM_10006detail11EmptyKernelIvEEvv
.visible .entry _ZN3cub18CUB_300001_SM_10006detail11EmptyKernelIvEEvv()
{


	ret;

}
	// .globl	_ZN3cub18CUB_300001_SM_10006detail8for_each13static_kernelINS2_12policy_hub_t12policy_500_tEmN6thrust24THRUST_300001_SM_1000_NS8cuda_cub20__uninitialized_fill7functorINS7_10device_ptrIyEEyEEEEvT0_T1_
.visible .entry _ZN3cub18CUB_300001_SM_10006detail8for_each13static_kernelINS2_12policy_hub_t12policy_500_tEmN6thrust24THRUST_300001_SM_1000_NS8cuda_cub20__uninitialized_fill7functorINS7_10device_ptrIyEEyEEEEvT0_T1_(
	.param .u64 _ZN3cub18CUB_300001_SM_10006detail8for_each13static_kernelINS2_12policy_hub_t12policy_500_tEmN6thrust24THRUST_300001_SM_1000_NS8cuda_cub20__uninitialized_fill7functorINS7_10device_ptrIyEEyEEEEvT0_T1__param_0,
	.param .align 8 .b8 _ZN3cub18CUB_300001_SM_10006detail8for_each13static_kernelINS2_12policy_hub_t12policy_500_tEmN6thrust24THRUST_300001_SM_1000_NS8cuda_cub20__uninitialized_fill7functorINS7_10device_ptrIyEEyEEEEvT0_T1__param_1[16]
)
.maxntid 256
{
	.reg .pred 	%p<4>;
	.reg .b32 	%r<5>;
	.reg .b64 	%rd<18>;

	ld.param.u64 	%rd6, [_ZN3cub18CUB_300001_SM_10006detail8for_each13static_kernelINS2_12policy_hub_t12policy_500_tEmN6thrust24THRUST_300001_SM_1000_NS8cuda_cub20__uninitialized_fill7functorINS7_10device_ptrIyEEyEEEEvT0_T1__param_1+8];
	ld.param.u64 	%rd5, [_ZN3cub18CUB_300001_SM_10006detail8for_each13static_kernelINS2_12policy_hub_t12policy_500_tEmN6thrust24THRUST_300001_SM_1000_NS8cuda_cub20__uninitialized_fill7functorINS7_10device_ptrIyEEyEEEEvT0_T1__param_1];
	ld.param.u64 	%rd7, [_ZN3cub18CUB_300001_SM_10006detail8for_each13static_kernelINS2_12policy_hub_t12policy_500_tEmN6thrust24THRUST_300001_SM_1000_NS8cuda_cub20__uninitialized_fill7functorINS7_10device_ptrIyEEyEEEEvT0_T1__param_0];
	mov.u32 	%r2, %ctaid.x;
	mul.wide.u32 	%rd1, %r2, 512;
	sub.s64 	%rd2, %rd7, %rd1;
	setp.lt.u64 	%p1, %rd2, 512;
	@%p1 bra 	$L__BB2_2;
	mov.u32 	%r4, %tid.x;
	cvta.to.global.u64 	%rd13, %rd5;
	cvt.u64.u32 	%rd14, %r4;
	add.s64 	%rd15, %rd1, %rd14;
	shl.b64 	%rd16, %rd15, 3;
	add.s64 	%rd17, %rd13, %rd16;
	st.global.u64 	[%rd17], %rd6;
	st.global.u64 	[%rd17+2048], %rd6;
	bra.uni 	$L__BB2_6;
$L__BB2_2:
	cvta.to.global.u64 	%rd8, %rd5;
	mov.u32 	%r1, %tid.x;
	cvt.u64.u32 	%rd9, %r1;
	setp.le.u64 	%p2, %rd2, %rd9;
	add.s64 	%rd10, %rd1, %rd9;
	shl.b64 	%rd11, %rd10, 3;
	add.s64 	%rd4, %rd8, %rd11;
	@%p2 bra 	$L__BB2_4;
	st.global.u64 	[%rd4], %rd6;
$L__BB2_4:
	add.s32 	%r3, %r1, 256;
	cvt.u64.u32 	%rd12, %r3;
	setp.le.u64 	%p3, %rd2, %rd12;
	@%p3 bra 	$L__BB2_6;
	st.global.u64 	[%rd4+2048], %rd6;
$L__BB2_6:
	ret;

}
	// .globl	_ZN3cub18CUB_300001_SM_10006detail8for_each13static_kernelINS2_12policy_hub_t12policy_500_tEmN6thrust24THRUST_300001_SM_1000_NS8cuda_cub20__uninitialized_fill7functorINS7_10device_ptrI4EdgeEESC_EEEEvT0_T1_
.visible .entry _ZN3cub18CUB_300001_SM_10006detail8for_each13static_kernelINS2_12policy_hub_t12policy_500_tEmN6thrust24THRUST_300001_SM_1000_NS8cuda_cub20__uninitialized_fill7functorINS7_10device_ptrI4EdgeEESC_EEEEvT0_T1_(
	.param .u64 _ZN3cub18CUB_300001_SM_10006detail8for_each13static_kernelINS2_12policy_hub_t12policy_500_tEmN6thrust24THRUST_300001_SM_1000_NS8cuda_cub20__uninitialized_fill7functorINS7_10device_ptrI4EdgeEESC_EEEEvT0_T1__param_0,
	.param .align 8 .b8 _ZN3cub18CUB_300001_SM_10006detail8for_each13static_kernelINS2_12policy_hub_t12policy_500_tEmN6thrust24THRUST_300001_SM_1000_NS8cuda_cub20__uninitialized_fill7functorINS7_10device_ptrI4EdgeEESC_EEEEvT0_T1__param_1[24]
)
.maxntid 256
{
	.reg .pred 	%p<4>;
	.reg .b16 	%rs<5>;
	.reg .b32 	%r<16>;
	.reg .b64 	%rd<14>;

	ld.param.u32 	%r7, [_ZN3cub18CUB_300001_SM_10006detail8for_each13static_kernelINS2_12policy_hub_t12policy_500_tEmN6thrust24THRUST_300001_SM_1000_NS8cuda_cub20__uninitialized_fill7functorINS7_10device_ptrI4EdgeEESC_EEEEvT0_T1__param_1+16];
	ld.param.u64 	%rd4, [_ZN3cub18CUB_300001_SM_10006detail8for_each13static_kernelINS2_12policy_hub_t12policy_500_tEmN6thrust24THRUST_300001_SM_1000_NS8cuda_cub20__uninitialized_fill7functorINS7_10device_ptrI4EdgeEESC_EEEEvT0_T1__param_1];
	ld.param.u64 	%rd5, [_ZN3cub18CUB_300001_SM_10006detail8for_each13static_kernelINS2_12policy_hub_t12policy_500_tEmN6thrust24THRUST_300001_SM_1000_NS8cuda_cub20__uninitialized_fill7functorINS7_10device_ptrI4EdgeEESC_EEEEvT0_T1__param_0];
	ld.param.v2.u32 	{%r5, %r6}, [_ZN3cub18CUB_300001_SM_10006detail8for_each13static_kernelINS2_12policy_hub_t12policy_500_tEmN6thrust24THRUST_300001_SM_1000_NS8cuda_cub20__uninitialized_fill7functorINS7_10device_ptrI4EdgeEESC_EEEEvT0_T1__param_1+8];
	mov.u32 	%r13, %ctaid.x;
	mul.wide.u32 	%rd1, %r13, 512;
	sub.s64 	%rd2, %rd5, %rd1;
	setp.lt.u64 	%p1, %rd2, 512;
	@%p1 bra 	$L__BB3_2;
	mov.u32 	%r15, %tid.x;
	cvta.to.global.u64 	%rd10, %rd4;
	cvt.u64.u32 	%rd11, %r15;
	add.s64 	%rd12, %rd1, %rd11;
	mad.lo.s64 	%rd13, %rd12, 12, %rd10;
	st.global.u32 	[%rd13], %r5;
	st.global.u32 	[%rd13+4], %r6;
	st.global.u32 	[%rd13+8], %r7;
	st.global.u32 	[%rd13+3072], %r5;
	st.global.u32 	[%rd13+3076], %r6;
	st.global.u32 	[%rd13+3080], %r7;
	bra.uni 	$L__BB3_6;
$L__BB3_2:
	cvta.to.global.u64 	%rd6, %rd4;
	mov.u32 	%r4, %tid.x;
	cvt.u64.u32 	%rd7, %r4;
	setp.le.u64 	%p2, %rd2, %rd7;
	add.s64 	%rd8, %rd1, %rd7;
	mad.lo.s64 	%rd3, %rd8, 12, %rd6;
	@%p2 bra 	$L__BB3_4;
	st.global.u32 	[%rd3], %r5;
	st.global.u32 	[%rd3+4], %r6;
	st.global.u32 	[%rd3+8], %r7;
$L__BB3_4:
	add.s32 	%r14, %r4, 256;
	cvt.u64.u32 	%rd9, %r14;
	setp.le.u64 	%p3, %rd2, %rd9;
	@%p3 bra 	$L__BB3_6;
	st.global.u32 	[%rd3+3072], %r5;
	st.global.u32 	[%rd3+3076], %r6;
	st.global.u32 	[%rd3+3080], %r7;
$L__BB3_6:
	ret;

}


// ===== COMPILED SASS (sm_100) =====

	.target	sm_100

	.elftype	@"ET_EXEC"


//--------------------- .note.nv.tkinfo           --------------------------
	.section	.note.nv.tkinfo,"",@"SHT_NOTE"
	.sectionflags	@"SHF_NOTE_NV_TKINFO"
	.tkinfo
        /*0018*/ 	.word	0x00000002
        /*0030*/ 	.string	""
        /*0030*/ 	.string	"ptxas"
        /*0030*/ 	.string	"Cuda compilation tools, release 13.0, V13.0.88"
        /*0030*/ 	.string	"Build cuda_13.0.r13.0/compiler.36424714_0"
        /*0030*/ 	.string	"-arch sm_100 -m 64 "



//--------------------- .note.nv.cuinfo           --------------------------
	.section	.note.nv.cuinfo,"",@"SHT_NOTE"
	.sectionflags	@"SHF_NOTE_NV_CUINFO"
        /*0018*/ 	.short	0x0002
        /*001a*/ 	.short	0x0064
        /*001c*/ 	.short	0x0082
	.zero		2


//--------------------- .nv.info                  --------------------------
	.section	.nv.info,"",@"SHT_CUDA_INFO"
	.align	4


	//----- nvinfo : EIATTR_REGCOUNT
	.align		4
        /*0000*/ 	.byte	0x04, 0x2f
        /*0002*/ 	.short	(.L_44 - .L_43)
	.align		4
.L_43:
        /*0004*/ 	.word	index@(_Z12dottt_kernelPKiS0_S0_iS0_S0_S0_iiiPyP4Edge)
        /*0008*/ 	.word	0x00000016


	//----- nvinfo : EIATTR_FRAME_SIZE
	.align		4
.L_44:
        /*000c*/ 	.byte	0x04, 0x11
        /*000e*/ 	.short	(.L_46 - .L_45)
	.align		4
.L_45:
        /*0010*/ 	.word	index@(_Z12dottt_kernelPKiS0_S0_iS0_S0_S0_iiiPyP4Edge)
        /*0014*/ 	.word	0x00000000


	//----- nvinfo : EIATTR_REGCOUNT
	.align		4
.L_46:
        /*0018*/ 	.byte	0x04, 0x2f
        /*001a*/ 	.short	(.L_48 - .L_47)
	.align		4
.L_47:
        /*001c*/ 	.word	index@(_ZN3cub18CUB_300001_SM_10006detail11EmptyKernelIvEEvv)
        /*0020*/ 	.word	0x00000004


	//----- nvinfo : EIATTR_FRAME_SIZE
	.align		4
.L_48:
        /*0024*/ 	.byte	0x04, 0x11
        /*0026*/ 	.short	(.L_50 - .L_49)
	.align		4
.L_49:
        /*0028*/ 	.word	index@(_ZN3cub18CUB_300001_SM_10006detail11EmptyKernelIvEEvv)
        /*002c*/ 	.word	0x00000000


	//----- nvinfo : EIATTR_REGCOUNT
	.align		4
.L_50:
        /*0030*/ 	.byte	0x04, 0x2f
        /*0032*/ 	.short	(.L_52 - .L_51)
	.align		4
.L_51:
        /*0034*/ 	.word	index@(_ZN3cub18CUB_300001_SM_10006detail8for_each13static_kernelINS2_12policy_hub_t12policy_500_tEmN6thrust24THRUST_300001_SM_1000_NS8cuda_cub20__uninitialized_fill7functorINS7_10device_ptrIyEEyEEEEvT0_T1_)
        /*0038*/ 	.word	0x00000009


	//----- nvinfo : EIATTR_FRAME_SIZE
	.align		4
.L_52:
        /*003c*/ 	.byte	0x04, 0x11
        /*003e*/ 	.short	(.L_54 - .L_53)
	.align		4
.L_53:
        /*0040*/ 	.word	index@(_ZN3cub18CUB_300001_SM_10006detail8for_each13static_kernelINS2_12policy_hub_t12policy_500_tEmN6thrust24THRUST_300001_SM_1000_NS8cuda_cub20__uninitialized_fill7functorINS7_10device_ptrIyEEyEEEEvT0_T1_)
        /*0044*/ 	.word	0x00000000


	//----- nvinfo : EIATTR_REGCOUNT
	.align		4
.L_54:
        /*0048*/ 	.byte	0x04, 0x2f
        /*004a*/ 	.short	(.L_56 - .L_55)
	.align		4
.L_55:
        /*004c*/ 	.word	index@(_ZN3cub18CUB_300001_SM_10006detail8for_each13static_kernelINS2_12policy_hub_t12policy_500_tEmN6thrust24THRUST_300001_SM_1000_NS8cuda_cub20__uninitialized_fill7functorINS7_10device_ptrI4EdgeEESC_EEEEvT0_T1_)
        /*0050*/ 	.word	0x0000000c


	//----- nvinfo : EIATTR_FRAME_SIZE
	.align		4
.L_56:
        /*0054*/ 	.byte	0x04, 0x11
        /*0056*/ 	.short	(.L_58 - .L_57)
	.align		4
.L_57:
        /*0058*/ 	.word	index@(_ZN3cub18CUB_300001_SM_10006detail8for_each13static_kernelINS2_12policy_hub_t12policy_500_tEmN6thrust24THRUST_300001_SM_1000_NS8cuda_cub20__uninitialized_fill7functorINS7_10device_ptrI4EdgeEESC_EEEEvT0_T1_)
        /*005c*/ 	.word	0x00000000


	//----- nvinfo : EIATTR_MIN_STACK_SIZE
	.align		4
.L_58:
        /*0060*/ 	.byte	0x04, 0x12
        /*0062*/ 	.short	(.L_60 - .L_59)
	.align		4
.L_59:
        /*0064*/ 	.word	index@(_ZN3cub18CUB_300001_SM_10006detail8for_each13static_kernelINS2_12policy_hub_t12policy_500_tEmN6thrust24THRUST_300001_SM_1000_NS8cuda_cub20__uninitialized_fill7functorINS7_10device_ptrI4EdgeEESC_EEEEvT0_T1_)
        /*0068*/ 	.word	0x00000000


	//----- nvinfo : EIATTR_MIN_STACK_SIZE
	.align		4
.L_60:
        /*006c*/ 	.byte	0x04, 0x12
        /*006e*/ 	.short	(.L_62 - .L_61)
	.align		4
.L_61:
        /*0070*/ 	.word	index@(_ZN3cub18CUB_300001_SM_10006detail8for_each13static_kernelINS2_12policy_hub_t12policy_500_tEmN6thrust24THRUST_300001_SM_1000_NS8cuda_cub20__uninitialized_fill7functorINS7_10device_ptrIyEEyEEEEvT0_T1_)
        /*0074*/ 	.word	0x00000000


	//----- nvinfo : EIATTR_MIN_STACK_SIZE
	.align		4
.L_62:
        /*0078*/ 	.byte	0x04, 0x12
        /*007a*/ 	.short	(.L_64 - .L_63)
	.align		4
.L_63:
        /*007c*/ 	.word	index@(_ZN3cub18CUB_300001_SM_10006detail11EmptyKernelIvEEvv)
        /*0080*/ 	.word	0x00000000


	//----- nvinfo : EIATTR_MIN_STACK_SIZE
	.align		4
.L_64:
        /*0084*/ 	.byte	0x04, 0x12
        /*0086*/ 	.short	(.L_66 - .L_65)
	.align		4
.L_65:
        /*0088*/ 	.word	index@(_Z12dottt_kernelPKiS0_S0_iS0_S0_S0_iiiPyP4Edge)
        /*008c*/ 	.word	0x00000000
.L_66:


//--------------------- .nv.compat                --------------------------
	.section	.nv.compat,"",@"SHT_CUDA_COMPAT_INFO"
	.align	4
        /*0000*/ 	.byte	0x02, 0x09, 0x00, 0x00, 0x02, 0x02, 0x01, 0x00, 0x02, 0x05, 0x05, 0x00, 0x03, 0x07, 0x01, 0x01
        /*0010*/ 	.byte	0x02, 0x03, 0x00, 0x00, 0x02, 0x06, 0x01, 0x00, 0x04, 0x0b, 0x08, 0x00, 0x09, 0x00, 0x00, 0x00
        /*0020*/ 	.byte	0x00, 0x00, 0x00, 0x00


//--------------------- .nv.info._ZN3cub18CUB_300001_SM_10006detail8for_each13static_kernelINS2_12policy_hub_t12policy_500_tEmN6thrust24THRUST_300001_SM_1000_NS8cuda_cub20__uninitialized_fill7functorINS7_10device_ptrI4EdgeEESC_EEEEvT0_T1_ --------------------------
	.section	.nv.info._ZN3cub18CUB_300001_SM_10006detail8for_each13static_kernelINS2_12policy_hub_t12policy_500_tEmN6thrust24THRUST_300001_SM_1000_NS8cuda_cub20__uninitialized_fill7functorINS7_10device_ptrI4EdgeEESC_EEEEvT0_T1_,"",@"SHT_CUDA_INFO"
	.sectionflags	@""
	.align	4


	//----- nvinfo : EIATTR_CUDA_API_VERSION
	.align		4
        /*0000*/ 	.byte	0x04, 0x37
        /*0002*/ 	.short	(.L_68 - .L_67)
.L_67:
        /*0004*/ 	.word	0x00000082


	//----- nvinfo : EIATTR_KPARAM_INFO
	.align		4
.L_68:
        /*0008*/ 	.byte	0x04, 0x17
        /*000a*/ 	.short	(.L_70 - .L_69)
.L_69:
        /*000c*/ 	.word	0x00000000
        /*0010*/ 	.short	0x0001
        /*0012*/ 	.short	0x0008
        /*0014*/ 	.byte	0x00, 0xf0, 0x61, 0x00


	//----- nvinfo : EIATTR_KPARAM_INFO
	.align		4
.L_70:
        /*0018*/ 	.byte	0x04, 0x17
        /*001a*/ 	.short	(.L_72 - .L_71)
.L_71:
        /*001c*/ 	.word	0x00000000
        /*0020*/ 	.short	0x0000
        /*0022*/ 	.short	0x0000
        /*0024*/ 	.byte	0x00, 0xf0, 0x21, 0x00


	//----- nvinfo : EIATTR_SPARSE_MMA_MASK
	.align		4
.L_72:
        /*0028*/ 	.byte	0x03, 0x50
        /*002a*/ 	.short	0x0000


	//----- nvinfo : EIATTR_MAXREG_COUNT
	.align		4
        /*002c*/ 	.byte	0x03, 0x1b
        /*002e*/ 	.short	0x00ff


	//----- nvinfo : EIATTR_MERCURY_ISA_VERSION
	.align		4
        /*0030*/ 	.byte	0x03, 0x5f
        /*0032*/ 	.short	0x0101


	//----- nvinfo : EIATTR_VRC_CTA_INIT_COUNT
	.align		4
        /*0034*/ 	.byte	0x02, 0x4a
	.zero		1
	.zero		1


	//----- nvinfo : EIATTR_EXIT_INSTR_OFFSETS
	.align		4
        /*0038*/ 	.byte	0x04, 0x1c
        /*003a*/ 	.short	(.L_74 - .L_73)


	//   ....[0]....
.L_73:
        /*003c*/ 	.word	0x00000190


	//   ....[1]....
        /*0040*/ 	.word	0x000002d0


	//   ....[2]....
        /*0044*/ 	.word	0x00000330


	//----- nvinfo : EIATTR_MAX_THREADS
	.align		4
.L_74:
        /*0048*/ 	.byte	0x04, 0x05
        /*004a*/ 	.short	(.L_76 - .L_75)
.L_75:
        /*004c*/ 	.word	0x00000100
        /*0050*/ 	.word	0x00000001
        /*0054*/ 	.word	0x00000001


	//----- nvinfo : EIATTR_CBANK_PARAM_SIZE
	.align		4
.L_76:
        /*0058*/ 	.byte	0x03, 0x19
        /*005a*/ 	.short	0x0020


	//----- nvinfo : EIATTR_PARAM_CBANK
	.align		4
        /*005c*/ 	.byte	0x04, 0x0a
        /*005e*/ 	.short	(.L_78 - .L_77)
	.align		4
.L_77:
        /*0060*/ 	.word	index@(.nv.constant0._ZN3cub18CUB_300001_SM_10006detail8for_each13static_kernelINS2_12policy_hub_t12policy_500_tEmN6thrust24THRUST_300001_SM_1000_NS8cuda_cub20__uninitialized_fill7functorINS7_10device_ptrI4EdgeEESC_EEEEvT0_T1_)
        /*0064*/ 	.short	0x0380
        /*0066*/ 	.short	0x0020


	//----- nvinfo : EIATTR_SW_WAR
	.align		4
.L_78:
        /*0068*/ 	.byte	0x04, 0x36
        /*006a*/ 	.short	(.L_80 - .L_79)
.L_79:
        /*006c*/ 	.word	0x00000008
.L_80:


//--------------------- .nv.info._ZN3cub18CUB_300001_SM_10006detail8for_each13static_kernelINS2_12policy_hub_t12policy_500_tEmN6thrust24THRUST_300001_SM_1000_NS8cuda_cub20__uninitialized_fill7functorINS7_10device_ptrIyEEyEEEEvT0_T1_ --------------------------
	.section	.nv.info._ZN3cub18CUB_300001_SM_10006detail8for_each13static_kernelINS2_12policy_hub_t12policy_500_tEmN6thrust24THRUST_300001_SM_1000_NS8cuda_cub20__uninitialized_fill7functorINS7_10device_ptrIyEEyEEEEvT0_T1_,"",@"SHT_CUDA_INFO"
	.sectionflags	@""
	.align	4


	//----- nvinfo : EIATTR_CUDA_API_VERSION
	.align		4
        /*0000*/ 	.byte	0x04, 0x37
        /*0002*/ 	.short	(.L_82 - .L_81)
.L_81:
        /*0004*/ 	.word	0x00000082


	//----- nvinfo : EIATTR_KPARAM_INFO
	.align		4
.L_82:
        /*0008*/ 	.byte	0x04, 0x17
        /*000a*/ 	.short	(.L_84 - .L_83)
.L_83:
        /*000c*/ 	.word	0x00000000
        /*0010*/ 	.short	0x0001
        /*0012*/ 	.short	0x0008
        /*0014*/ 	.byte	0x00, 0xf0, 0x41, 0x00


	//----- nvinfo : EIATTR_KPARAM_INFO
	.align		4
.L_84:
        /*0018*/ 	.byte	0x04, 0x17
        /*001a*/ 	.short	(.L_86 - .L_85)
.L_85:
        /*001c*/ 	.word	0x00000000
        /*0020*/ 	.short	0x0000
        /*0022*/ 	.short	0x0000
        /*0024*/ 	.byte	0x00, 0xf0, 0x21, 0x00


	//----- nvinfo : EIATTR_SPARSE_MMA_MASK
	.align		4
.L_86:
        /*0028*/ 	.byte	0x03, 0x50
        /*002a*/ 	.short	0x0000


	//----- nvinfo : EIATTR_MAXREG_COUNT
	.align		4
        /*002c*/ 	.byte	0x03, 0x1b
        /*002e*/ 	.short	0x00ff


	//----- nvinfo : EIATTR_MERCURY_ISA_VERSION
	.align		4
        /*0030*/ 	.byte	0x03, 0x5f
        /*0032*/ 	.short	0x0101


	//----- nvinfo : EIATTR_VRC_CTA_INIT_COUNT
	.align		4
        /*0034*/ 	.byte	0x02, 0x4a
	.zero		1
	.zero		1


	//----- nvinfo : EIATTR_EXIT_INSTR_OFFSETS
	.align		4
        /*0038*/ 	.byte	0x04, 0x1c
        /*003a*/ 	.short	(.L_88 - .L_87)


	//   ....[0]....
.L_87:
        /*003c*/ 	.word	0x00000130


	//   ....[1]....
        /*0040*/ 	.word	0x00000230


	//   ....[2]....
        /*0044*/ 	.word	0x00000260


	//----- nvinfo : EIATTR_MAX_THREADS
	.align		4
.L_88:
        /*0048*/ 	.byte	0x04, 0x05
        /*004a*/ 	.short	(.L_90 - .L_89)
.L_89:
        /*004c*/ 	.word	0x00000100
        /*0050*/ 	.word	0x00000001
        /*0054*/ 	.word	0x00000001


	//----- nvinfo : EIATTR_CBANK_PARAM_SIZE
	.align		4
.L_90:
        /*0058*/ 	.byte	0x03, 0x19
        /*005a*/ 	.short	0x0018


	//----- nvinfo : EIATTR_PARAM_CBANK
	.align		4
        /*005c*/ 	.byte	0x04, 0x0a
        /*005e*/ 	.short	(.L_92 - .L_91)
	.align		4
.L_91:
        /*0060*/ 	.word	index@(.nv.constant0._ZN3cub18CUB_300001_SM_10006detail8for_each13static_kernelINS2_12policy_hub_t12policy_500_tEmN6thrust24THRUST_300001_SM_1000_NS8cuda_cub20__uninitialized_fill7functorINS7_10device_ptrIyEEyEEEEvT0_T1_)
        /*0064*/ 	.short	0x0380
        /*0066*/ 	.short	0x0018


	//----- nvinfo : EIATTR_SW_WAR
	.align		4
.L_92:
        /*0068*/ 	.byte	0x04, 0x36
        /*006a*/ 	.short	(.L_94 - .L_93)
.L_93:
        /*006c*/ 	.word	0x00000008
.L_94:


//--------------------- .nv.info._ZN3cub18CUB_300001_SM_10006detail11EmptyKernelIvEEvv --------------------------
	.section	.nv.info._ZN3cub18CUB_300001_SM_10006detail11EmptyKernelIvEEvv,"",@"SHT_CUDA_INFO"
	.sectionflags	@""
	.align	4


	//----- nvinfo : EIATTR_CUDA_API_VERSION
	.align		4
        /*0000*/ 	.byte	0x04, 0x37
        /*0002*/ 	.short	(.L_96 - .L_95)
.L_95:
        /*0004*/ 	.word	0x00000082


	//----- nvinfo : EIATTR_SPARSE_MMA_MASK
	.align		4
.L_96:
        /*0008*/ 	.byte	0x03, 0x50
        /*000a*/ 	.short	0x0000


	//----- nvinfo : EIATTR_MAXREG_COUNT
	.align		4
        /*000c*/ 	.byte	0x03, 0x1b
        /*000e*/ 	.short	0x00ff


	//----- nvinfo : EIATTR_MERCURY_ISA_VERSION
	.align		4
        /*0010*/ 	.byte	0x03, 0x5f
        /*0012*/ 	.short	0x0101


	//----- nvinfo : EIATTR_VRC_CTA_INIT_COUNT
	.align		4
        /*0014*/ 	.byte	0x02, 0x4a
	.zero		1
	.zero		1


	//----- nvinfo : EIATTR_EXIT_INSTR_OFFSETS
	.align		4
        /*0018*/ 	.byte	0x04, 0x1c
        /*001a*/ 	.short	(.L_98 - .L_97)


	//   ....[0]....
.L_97:
        /*001c*/ 	.word	0x00000010


	//----- nvinfo : EIATTR_SW_WAR
	.align		4
.L_98:
        /*0020*/ 	.byte	0x04, 0x36
        /*0022*/ 	.short	(.L_100 - .L_99)
.L_99:
        /*0024*/ 	.word	0x00000008
.L_100:


//--------------------- .nv.info._Z12dottt_kernelPKiS0_S0_iS0_S0_S0_iiiPyP4Edge --------------------------
	.section	.nv.info._Z12dottt_kernelPKiS0_S0_iS0_S0_S0_iiiPyP4Edge,"",@"SHT_CUDA_INFO"
	.sectionflags	@""
	.align	4


	//----- nvinfo : EIATTR_CUDA_API_VERSION
	.align		4
        /*0000*/ 	.byte	0x04, 0x37
        /*0002*/ 	.short	(.L_102 - .L_101)
.L_101:
        /*0004*/ 	.word	0x00000082


	//----- nvinfo : EIATTR_KPARAM_INFO
	.align		4
.L_102:
        /*0008*/ 	.byte	0x04, 0x17
        /*000a*/ 	.short	(.L_104 - .L_103)
.L_103:
        /*000c*/ 	.word	0x00000000
        /*0010*/ 	.short	0x000b
        /*0012*/ 	.short	0x0050
        /*0014*/ 	.byte	0x00, 0xf5, 0x21, 0x00


	//----- nvinfo : EIATTR_KPARAM_INFO
	.align		4
.L_104:
        /*0018*/ 	.byte	0x04, 0x17
        /*001a*/ 	.short	(.L_106 - .L_105)
.L_105:
        /*001c*/ 	.word	0x00000000
        /*0020*/ 	.short	0x000a
        /*0022*/ 	.short	0x0048
        /*0024*/ 	.byte	0x00, 0xf5, 0x21, 0x00


	//----- nvinfo : EIATTR_KPARAM_INFO
	.align		4
.L_106:
        /*0028*/ 	.byte	0x04, 0x17
        /*002a*/ 	.short	(.L_108 - .L_107)
.L_107:
        /*002c*/ 	.word	0x00000000
        /*0030*/ 	.short	0x0009
        /*0032*/ 	.short	0x0040
        /*0034*/ 	.byte	0x00, 0xf0, 0x11, 0x00


	//----- nvinfo : EIATTR_KPARAM_INFO
	.align		4
.L_108:
        /*0038*/ 	.byte	0x04, 0x17
        /*003a*/ 	.short	(.L_110 - .L_109)
.L_109:
        /*003c*/ 	.word	0x00000000
        /*0040*/ 	.short	0x0008
        /*0042*/ 	.short	0x003c
        /*0044*/ 	.byte	0x00, 0xf0, 0x11, 0x00


	//----- nvinfo : EIATTR_KPARAM_INFO
	.align		4
.L_110:
        /*0048*/ 	.byte	0x04, 0x17
        /*004a*/ 	.short	(.L_112 - .L_111)
.L_111:
        /*004c*/ 	.word	0x00000000
        /*0050*/ 	.short	0x0007
        /*0052*/ 	.short	0x0038
        /*0054*/ 	.byte	0x00, 0xf0, 0x11, 0x00


	//----- nvinfo : EIATTR_KPARAM_INFO
	.align		4
.L_112:
        /*0058*/ 	.byte	0x04, 0x17
        /*005a*/ 	.short	(.L_114 - .L_113)
.L_113:
        /*005c*/ 	.word	0x00000000
        /*0060*/ 	.short	0x0006
        /*0062*/ 	.short	0x0030
        /*0064*/ 	.byte	0x00, 0xf5, 0x21, 0x00


	//----- nvinfo : EIATTR_KPARAM_INFO
	.align		4
.L_114:
        /*0068*/ 	.byte	0x04, 0x17
        /*006a*/ 	.short	(.L_116 - .L_115)
.L_115:
        /*006c*/ 	.word	0x00000000
        /*0070*/ 	.short	0x0005
        /*0072*/ 	.short	0x0028
        /*0074*/ 	.byte	0x00, 0xf5, 0x21, 0x00


	//----- nvinfo : EIATTR_KPARAM_INFO
	.align		4
.L_116:
        /*0078*/ 	.byte	0x04, 0x17
        /*007a*/ 	.short	(.L_118 - .L_117)
.L_117:
        /*007c*/ 	.word	0x00000000
        /*0080*/ 	.short	0x0004
        /*0082*/ 	.short	0x0020
        /*0084*/ 	.byte	0x00, 0xf5, 0x21, 0x00


	//----- nvinfo : EIATTR_KPARAM_INFO
	.align		4
.L_118:
        /*0088*/ 	.byte	0x04, 0x17
        /*008a*/ 	.short	(.L_120 - .L_119)
.L_119:
        /*008c*/ 	.word	0x00000000
        /*0090*/ 	.short	0x0003
        /*0092*/ 	.short	0x0018
        /*0094*/ 	.byte	0x00, 0xf0, 0x11, 0x00


	//----- nvinfo : EIATTR_KPARAM_INFO
	.align		4
.L_120:
        /*0098*/ 	.byte	0x04, 0x17
        /*009a*/ 	.short	(.L_122 - .L_121)
.L_121:
        /*009c*/ 	.word	0x00000000
        /*00a0*/ 	.short	0x0002
        /*00a2*/ 	.short	0x0010
        /*00a4*/ 	.byte	0x00, 0xf5, 0x21, 0x00


	//----- nvinfo : EIATTR_KPARAM_INFO
	.align		4
.L_122:
        /*00a8*/ 	.byte	0x04, 0x17
        /*00aa*/ 	.short	(.L_124 - .L_123)
.L_123:
        /*00ac*/ 	.word	0x00000000
        /*00b0*/ 	.short	0x0001
        /*00b2*/ 	.short	0x0008
        /*00b4*/ 	.byte	0x00, 0xf5, 0x21, 0x00


	//----- nvinfo : EIATTR_KPARAM_INFO
	.align		4
.L_124:
        /*00b8*/ 	.byte	0x04, 0x17
        /*00ba*/ 	.short	(.L_126 - .L_125)
.L_125:
        /*00bc*/ 	.word	0x00000000
        /*00c0*/ 	.short	0x0000
        /*00c2*/ 	.short	0x0000
        /*00c4*/ 	.byte	0x00, 0xf5, 0x21, 0x00


	//----- nvinfo : EIATTR_SPARSE_MMA_MASK
	.align		4
.L_126:
        /*00c8*/ 	.byte	0x03, 0x50
        /*00ca*/ 	.short	0x0000


	//----- nvinfo : EIATTR_MAXREG_COUNT
	.align		4
        /*00cc*/ 	.byte	0x03, 0x1b
        /*00ce*/ 	.short	0x00ff


	//----- nvinfo : EIATTR_MERCURY_ISA_VERSION
	.align		4
        /*00d0*/ 	.byte	0x03, 0x5f
        /*00d2*/ 	.short	0x0101


	//----- nvinfo : EIATTR_INT_WARP_WIDE_INSTR_OFFSETS
	.align		4
        /*00d4*/ 	.byte	0x04, 0x31
        /*00d6*/ 	.short	(.L_128 - .L_127)


	//   ....[0]....
.L_127:
        /*00d8*/ 	.word	0x000005b0


	//   ....[1]....
        /*00dc*/ 	.word	0x00000650


	//----- nvinfo : EIATTR_VRC_CTA_INIT_COUNT
	.align		4
.L_128:
        /*00e0*/ 	.byte	0x02, 0x4a
	.zero		1
	.zero		1


	//----- nvinfo : EIATTR_EXIT_INSTR_OFFSETS
	.align		4
        /*00e4*/ 	.byte	0x04, 0x1c
        /*00e6*/ 	.short	(.L_130 - .L_129)


	//   ....[0]....
.L_129:
        /*00e8*/ 	.word	0x00000070


	//   ....[1]....
        /*00ec*/ 	.word	0x00000130


	//   ....[2]....
        /*00f0*/ 	.word	0x00000740


	//----- nvinfo : EIATTR_CRS_STACK_SIZE
	.align		4
.L_130:
        /*00f4*/ 	.byte	0x04, 0x1e
        /*00f6*/ 	.short	(.L_132 - .L_131)
.L_131:
        /*00f8*/ 	.word	0x00000000


	//----- nvinfo : EIATTR_CBANK_PARAM_SIZE
	.align		4
.L_132:
        /*00fc*/ 	.byte	0x03, 0x19
        /*00fe*/ 	.short	0x0058


	//----- nvinfo : EIATTR_PARAM_CBANK
	.align		4
        /*0100*/ 	.byte	0x04, 0x0a
        /*0102*/ 	.short	(.L_134 - .L_133)
	.align		4
.L_133:
        /*0104*/ 	.word	index@(.nv.constant0._Z12dottt_kernelPKiS0_S0_iS0_S0_S0_iiiPyP4Edge)
        /*0108*/ 	.short	0x0380
        /*010a*/ 	.short	0x0058


	//----- nvinfo : EIATTR_SW_WAR
	.align		4
.L_134:
        /*010c*/ 	.byte	0x04, 0x36
        /*010e*/ 	.short	(.L_136 - .L_135)
.L_135:
        /*0110*/ 	.word	0x00000008
.L_136:


//--------------------- .nv.callgraph             --------------------------
	.section	.nv.callgraph,"",@"SHT_CUDA_CALLGRAPH"
	.align	4
	.sectionentsize	8
	.align		4
        /*0000*/ 	.word	0x00000000
	.align		4
        /*0004*/ 	.word	0xffffffff
	.align		4
        /*0008*/ 	.word	0x00000000
	.align		4
        /*000c*/ 	.word	0xfffffffe
	.align		4
        /*0010*/ 	.word	0x00000000
	.align		4
        /*0014*/ 	.word	0xfffffffd
	.align		4
        /*0018*/ 	.word	0x00000000
	.align		4
        /*001c*/ 	.word	0xfffffffc


//--------------------- .nv.constant4             --------------------------
	.section	.nv.constant4,"a",@progbits
	.align	8
	.align		8
.nv.constant4:
        /*0000*/ 	.dword	_ZN34_INTERNAL_c0056f84_4_k_cu_7aa4af244cuda3std3__45__cpo5beginE
	.align		8
        /*0008*/ 	.dword	_ZN34_INTERNAL_c0056f84_4_k_cu_7aa4af244cuda3std3__45__cpo3endE
	.align		8
        /*0010*/ 	.dword	_ZN34_INTERNAL_c0056f84_4_k_cu_7aa4af244cuda3std3__45__cpo6cbeginE
	.align		8
        /*0018*/ 	.dword	_ZN34_INTERNAL_c0056f84_4_k_cu_7aa4af244cuda3std3__45__cpo4cendE
	.align		8
        /*0020*/ 	.dword	_ZN34_INTERNAL_c0056f84_4_k_cu_7aa4af244cuda3std3__45__cpo6rbeginE
	.align		8
        /*0028*/ 	.dword	_ZN34_INTERNAL_c0056f84_4_k_cu_7aa4af244cuda3std3__45__cpo4rendE
	.align		8
        /*0030*/ 	.dword	_ZN34_INTERNAL_c0056f84_4_k_cu_7aa4af244cuda3std3__45__cpo7crbeginE
	.align		8
        /*0038*/ 	.dword	_ZN34_INTERNAL_c0056f84_4_k_cu_7aa4af244cuda3std3__45__cpo5crendE
	.align		8
        /*0040*/ 	.dword	_ZN34_INTERNAL_c0056f84_4_k_cu_7aa4af244cuda3std3__436_GLOBAL__N__c0056f84_4_k_cu_7aa4af246ignoreE
	.align		8
        /*0048*/ 	.dword	_ZN34_INTERNAL_c0056f84_4_k_cu_7aa4af244cuda3std3__419piecewise_constructE
	.align		8
        /*0050*/ 	.dword	_ZN34_INTERNAL_c0056f84_4_k_cu_7aa4af244cuda3std3__48in_placeE
	.align		8
        /*0058*/ 	.dword	_ZN34_INTERNAL_c0056f84_4_k_cu_7aa4af244cuda3std3__420unreachable_sentinelE
	.align		8
        /*0060*/ 	.dword	_ZN34_INTERNAL_c0056f84_4_k_cu_7aa4af244cuda3std3__47nulloptE
	.align		8
        /*0068*/ 	.dword	_ZN34_INTERNAL_c0056f84_4_k_cu_7aa4af244cuda3std3__48unexpectE
	.align		8
        /*0070*/ 	.dword	_ZN34_INTERNAL_c0056f84_4_k_cu_7aa4af244cuda3std6ranges3__45__cpo4swapE
	.align		8
        /*0078*/ 	.dword	_ZN34_INTERNAL_c0056f84_4_k_cu_7aa4af244cuda3std6ranges3__45__cpo9iter_moveE
	.align		8
        /*0080*/ 	.dword	_ZN34_INTERNAL_c0056f84_4_k_cu_7aa4af244cuda3std6ranges3__45__cpo5beginE
	.align		8
        /*0088*/ 	.dword	_ZN34_INTERNAL_c0056f84_4_k_cu_7aa4af244cuda3std6ranges3__45__cpo3endE
	.align		8
        /*0090*/ 	.dword	_ZN34_INTERNAL_c0056f84_4_k_cu_7aa4af244cuda3std6ranges3__45__cpo6cbeginE
	.align		8
        /*0098*/ 	.dword	_ZN34_INTERNAL_c0056f84_4_k_cu_7aa4af244cuda3std6ranges3__45__cpo4cendE
	.align		8
        /*00a0*/ 	.dword	_ZN34_INTERNAL_c0056f84_4_k_cu_7aa4af244cuda3std6ranges3__45__cpo7advanceE
	.align		8
        /*00a8*/ 	.dword	_ZN34_INTERNAL_c0056f84_4_k_cu_7aa4af244cuda3std6ranges3__45__cpo9iter_swapE
	.align		8
        /*00b0*/ 	.dword	_ZN34_INTERNAL_c0056f84_4_k_cu_7aa4af244cuda3std6ranges3__45__cpo4nextE
	.align		8
        /*00b8*/ 	.dword	_ZN34_INTERNAL_c0056f84_4_k_cu_7aa4af244cuda3std6ranges3__45__cpo4prevE
	.align		8
        /*00c0*/ 	.dword	_ZN34_INTERNAL_c0056f84_4_k_cu_7aa4af244cuda3std6ranges3__45__cpo4dataE
	.align		8
        /*00c8*/ 	.dword	_ZN34_INTERNAL_c0056f84_4_k_cu_7aa4af244cuda3std6ranges3__45__cpo5cdataE
	.align		8
        /*00d0*/ 	.dword	_ZN34_INTERNAL_c0056f84_4_k_cu_7aa4af244cuda3std6ranges3__45__cpo4sizeE
	.align		8
        /*00d8*/ 	.dword	_ZN34_INTERNAL_c0056f84_4_k_cu_7aa4af244cuda3std6ranges3__45__cpo5ssizeE
	.align		8
        /*00e0*/ 	.dword	_ZN34_INTERNAL_c0056f84_4_k_cu_7aa4af244cuda3std6ranges3__45__cpo8distanceE
	.align		8
        /*00e8*/ 	.dword	_ZN34_INTERNAL_c0056f84_4_k_cu_7aa4af246thrust24THRUST_300001_SM_1000_NS8cuda_cub3parE
	.align		8
        /*00f0*/ 	.dword	_ZN34_INTERNAL_c0056f84_4_k_cu_7aa4af246thrust24THRUST_300001_SM_1000_NS8cuda_cub10par_nosyncE
	.align		8
        /*00f8*/ 	.dword	_ZN34_INTERNAL_c0056f84_4_k_cu_7aa4af246thrust24THRUST_300001_SM_1000_NS6system6detail10sequential3seqE
	.align		8
        /*0100*/ 	.dword	_ZN34_INTERNAL_c0056f84_4_k_cu_7aa4af246thrust24THRUST_300001_SM_1000_NS12placeholders2_1E
	.align		8
        /*0108*/ 	.dword	_ZN34_INTERNAL_c0056f84_4_k_cu_7aa4af246thrust24THRUST_300001_SM_1000_NS12placeholders2_2E
	.align		8
        /*0110*/ 	.dword	_ZN34_INTERNAL_c0056f84_4_k_cu_7aa4af246thrust24THRUST_300001_SM_1000_NS12placeholders2_3E
	.align		8
        /*0118*/ 	.dword	_ZN34_INTERNAL_c0056f84_4_k_cu_7aa4af246thrust24THRUST_300001_SM_1000_NS12placeholders2_4E
	.align		8
        /*0120*/ 	.dword	_ZN34_INTERNAL_c0056f84_4_k_cu_7aa4af246thrust24THRUST_300001_SM_1000_NS12placeholders2_5E
	.align		8
        /*0128*/ 	.dword	_ZN34_INTERNAL_c0056f84_4_k_cu_7aa4af246thrust24THRUST_300001_SM_1000_NS12placeholders2_6E
	.align		8
        /*0130*/ 	.dword	_ZN34_INTERNAL_c0056f84_4_k_cu_7aa4af246thrust24THRUST_300001_SM_1000_NS12placeholders2_7E
	.align		8
        /*0138*/ 	.dword	_ZN34_INTERNAL_c0056f84_4_k_cu_7aa4af246thrust24THRUST_300001_SM_1000_NS12placeholders2_8E
	.align		8
        /*0140*/ 	.dword	_ZN34_INTERNAL_c0056f84_4_k_cu_7aa4af246thrust24THRUST_300001_SM_1000_NS12placeholders2_9E
	.align		8
        /*0148*/ 	.dword	_ZN34_INTERNAL_c0056f84_4_k_cu_7aa4af246thrust24THRUST_300001_SM_1000_NS12placeholders3_10E
	.align		8
        /*0150*/ 	.dword	_ZN34_INTERNAL_c0056f84_4_k_cu_7aa4af246thrust24THRUST_300001_SM_1000_NS3seqE


//--------------------- .text._ZN3cub18CUB_300001_SM_10006detail8for_each13static_kernelINS2_12policy_hub_t12policy_500_tEmN6thrust24THRUST_300001_SM_1000_NS8cuda_cub20__uninitialized_fill7functorINS7_10device_ptrI4EdgeEESC_EEEEvT0_T1_ --------------------------
	.section	.text._ZN3cub18CUB_300001_SM_10006detail8for_each13static_kernelINS2_12policy_hub_t12policy_500_tEmN6thrust24THRUST_300001_SM_1000_NS8cuda_cub20__uninitialized_fill7functorINS7_10device_ptrI4EdgeEESC_EEEEvT0_T1_,"ax",@progbits
	.align	128
        .global         _ZN3cub18CUB_300001_SM_10006detail8for_each13static_kernelINS2_12policy_hub_t12policy_500_tEmN6thrust24THRUST_300001_SM_1000_NS8cuda_cub20__uninitialized_fill7functorINS7_10device_ptrI4EdgeEESC_EEEEvT0_T1_
        .type           _ZN3cub18CUB_300001_SM_10006detail8for_each13static_kernelINS2_12policy_hub_t12policy_500_tEmN6thrust24THRUST_300001_SM_1000_NS8cuda_cub20__uninitialized_fill7functorINS7_10device_ptrI4EdgeEESC_EEEEvT0_T1_,@function
        .size           _ZN3cub18CUB_300001_SM_10006detail8for_each13static_kernelINS2_12policy_hub_t12policy_500_tEmN6thrust24THRUST_300001_SM_1000_NS8cuda_cub20__uninitialized_fill7functorINS7_10device_ptrI4EdgeEESC_EEEEvT0_T1_,(.L_x_15 - _ZN3cub18CUB_300001_SM_10006detail8for_each13static_kernelINS2_12policy_hub_t12policy_500_tEmN6thrust24THRUST_300001_SM_1000_NS8cuda_cub20__uninitialized_fill7functorINS7_10device_ptrI4EdgeEESC_EEEEvT0_T1_)
        .other          _ZN3cub18CUB_300001_SM_10006detail8for_each13static_kernelINS2_12policy_hub_t12policy_500_tEmN6thrust24THRUST_300001_SM_1000_NS8cuda_cub20__uninitialized_fill7functorINS7_10device_ptrI4EdgeEESC_EEEEvT0_T1_,@"STO_CUDA_ENTRY STV_DEFAULT"
_ZN3cub18CUB_300001_SM_10006detail8for_each13static_kernelINS2_12policy_hub_t12policy_500_tEmN6thrust24THRUST_300001_SM_1000_NS8cuda_cub20__uninitialized_fill7functorINS7_10device_ptrI4EdgeEESC_EEEEvT0_T1_:
.text._ZN3cub18CUB_300001_SM_10006detail8for_each13static_kernelINS2_12policy_hub_t12policy_500_tEmN6thrust24THRUST_300001_SM_1000_NS8cuda_cub20__uninitialized_fill7functorINS7_10device_ptrI4EdgeEESC_EEEEvT0_T1_:
[----:B------:R-:W-:Y:S08]  /*0000*/  LDC R1, c[0x0][0x37c] ;  /* 0x0000df00ff017b82 */ /* 0x000ff00000000800 */
[----:B------:R-:W0:Y:S01]  /*0010*/  S2UR UR4, SR_CTAID.X ;  /* 0x00000000000479c3 */ /* 0x000e220000002500 */
[----:B------:R-:W1:Y:S01]  /*0020*/  LDCU.64 UR6, c[0x0][0x380] ;  /* 0x00007000ff0677ac */ /* 0x000e620008000a00 */
[----:B------:R-:W2:Y:S01]  /*0030*/  LDCU.64 UR8, c[0x0][0x358] ;  /* 0x00006b00ff0877ac */ /* 0x000ea20008000a00 */
[----:B0-----:R-:W-:-:S04]  /*0040*/  UIMAD.WIDE.U32 UR4, UR4, 0x200, URZ ;  /* 0x00000200040478a5 */ /* 0x001fc8000f8e00ff */
[----:B-1----:R-:W-:-:S04]  /*0050*/  UIADD3 UR6, UP0, UPT, -UR4, UR6, URZ ;  /* 0x0000000604067290 */ /* 0x002fc8000ff1e1ff */
[----:B------:R-:W-:Y:S02]  /*0060*/  UIADD3.X UR7, UPT, UPT, ~UR5, UR7, URZ, UP0, !UPT ;  /* 0x0000000705077290 */ /* 0x000fe400087fe5ff */
[----:B------:R-:W-:-:S04]  /*0070*/  UISETP.GE.U32.AND UP0, UPT, UR6, 0x200, UPT ;  /* 0x000002000600788c */ /* 0x000fc8000bf06070 */
[----:B------:R-:W-:-:S09]  /*0080*/  UISETP.GE.U32.AND.EX UP0, UPT, UR7, URZ, UPT, UP0 ;  /* 0x000000ff0700728c */ /* 0x000fd2000bf06100 */
[----:B--2---:R-:W-:Y:S05]  /*0090*/  BRA.U !UP0, `(.L_x_0) ;  /* 0x0000000108407547 */ /* 0x004fea000b800000 */
[----:B------:R-:W0:Y:S01]  /*00a0*/  S2R R0, SR_TID.X ;  /* 0x0000000000007919 */ /* 0x000e220000002100 */
[----:B------:R-:W1:Y:S08]  /*00b0*/  LDC.64 R2, c[0x0][0x388] ;  /* 0x0000e200ff027b82 */ /* 0x000e700000000a00 */
[----:B------:R-:W2:Y:S08]  /*00c0*/  LDC.64 R6, c[0x0][0x390] ;  /* 0x0000e400ff067b82 */ /* 0x000eb00000000a00 */
[----:B------:R-:W3:Y:S01]  /*00d0*/  LDC R9, c[0x0][0x398] ;  /* 0x0000e600ff097b82 */ /* 0x000ee20000000800 */
[----:B0-----:R-:W-:-:S05]  /*00e0*/  IADD3 R5, P0, PT, R0, UR4, RZ ;  /* 0x0000000400057c10 */ /* 0x001fca000ff1e0ff */
[----:B------:R-:W-:Y:S02]  /*00f0*/  IMAD.X R0, RZ, RZ, UR5, P0 ;  /* 0x00000005ff007e24 */ /* 0x000fe400080e06ff */
[----:B-1----:R-:W-:-:S04]  /*0100*/  IMAD.WIDE.U32 R2, R5, 0xc, R2 ;  /* 0x0000000c05027825 */ /* 0x002fc800078e0002 */
[----:B------:R-:W-:-:S05]  /*0110*/  IMAD R5, R0, 0xc, RZ ;  /* 0x0000000c00057824 */ /* 0x000fca00078e02ff */
[----:B------:R-:W-:-:S05]  /*0120*/  IADD3 R3, PT, PT, R3, R5, RZ ;  /* 0x0000000503037210 */ /* 0x000fca0007ffe0ff */
[----:B--2---:R-:W-:Y:S04]  /*0130*/  STG.E desc[UR8][R2.64], R6 ;  /* 0x0000000602007986 */ /* 0x004fe8000c101908 */
[----:B------:R-:W-:Y:S04]  /*0140*/  STG.E desc[UR8][R2.64+0xc00], R6 ;  /* 0x000c000602007986 */ /* 0x000fe8000c101908 */
[----:B------:R-:W-:Y:S04]  /*0150*/  STG.E desc[UR8][R2.64+0x4], R7 ;  /* 0x0000040702007986 */ /* 0x000fe8000c101908 */
[----:B------:R-:W-:Y:S04]  /*0160*/  STG.E desc[UR8][R2.64+0xc04], R7 ;  /* 0x000c040702007986 */ /* 0x000fe8000c101908 */
[----:B---3--:R-:W-:Y:S04]  /*0170*/  STG.E desc[UR8][R2.64+0x8], R9 ;  /* 0x0000080902007986 */ /* 0x008fe8000c101908 */
[----:B------:R-:W-:Y:S01]  /*0180*/  STG.E desc[UR8][R2.64+0xc08], R9 ;  /* 0x000c080902007986 */ /* 0x000fe2000c101908 */
[----:B------:R-:W-:Y:S05]  /*0190*/  EXIT ;  /* 0x000000000000794d */ /* 0x000fea0003800000 */
.L_x_0:
[----:B------:R-:W0:Y:S01]  /*01a0*/  S2R R0, SR_TID.X ;  /* 0x0000000000007919 */ /* 0x000e220000002100 */
[----:B------:R-:W-:Y:S01]  /*01b0*/  IMAD.U32 R2, RZ, RZ, UR7 ;  /* 0x00000007ff027e24 */ /* 0x000fe2000f8e00ff */
[C---:B0-----:R-:W-:Y:S02]  /*01c0*/  ISETP.LT.U32.AND P0, PT, R0.reuse, UR6, PT ;  /* 0x0000000600007c0c */ /* 0x041fe4000bf01070 */
[C---:B------:R-:W-:Y:S01]  /*01d0*/  IADD3 R5, P1, PT, R0.reuse, UR4, RZ ;  /* 0x0000000400057c10 */ /* 0x040fe2000ff3e0ff */
[----:B------:R-:W-:Y:S01]  /*01e0*/  VIADD R0, R0, 0x100 ;  /* 0x0000010000007836 */ /* 0x000fe20000000000 */
[----:B------:R-:W-:Y:S02]  /*01f0*/  ISETP.GT.U32.AND.EX P0, PT, R2, RZ, PT, P0 ;  /* 0x000000ff0200720c */ /* 0x000fe40003f04100 */
[----:B------:R-:W0:Y:S01]  /*0200*/  LDC.64 R2, c[0x0][0x388] ;  /* 0x0000e200ff027b82 */ /* 0x000e220000000a00 */
[----:B------:R-:W-:Y:S02]  /*0210*/  IADD3.X R4, PT, PT, RZ, UR5, RZ, P1, !PT ;  /* 0x00000005ff047c10 */ /* 0x000fe40008ffe4ff */
[----:B------:R-:W-:-:S02]  /*0220*/  ISETP.LT.U32.AND P1, PT, R0, UR6, PT ;  /* 0x0000000600007c0c */ /* 0x000fc4000bf21070 */
[----:B------:R-:W-:-:S04]  /*0230*/  MOV R0, UR7 ;  /* 0x0000000700007c02 */ /* 0x000fc80008000f00 */
[----:B------:R-:W-:Y:S02]  /*0240*/  ISETP.GT.U32.AND.EX P1, PT, R0, RZ, PT, P1 ;  /* 0x000000ff0000720c */ /* 0x000fe40003f24110 */
[----:B------:R-:W1:Y:S08]  /*0250*/  @P0 LDC.64 R6, c[0x0][0x390] ;  /* 0x0000e400ff060b82 */ /* 0x000e700000000a00 */
[----:B------:R-:W2:Y:S01]  /*0260*/  @P0 LDC R9, c[0x0][0x398] ;  /* 0x0000e600ff090b82 */ /* 0x000ea20000000800 */
[----:B0-----:R-:W-:-:S04]  /*0270*/  IMAD.WIDE.U32 R2, R5, 0xc, R2 ;  /* 0x0000000c05027825 */ /* 0x001fc800078e0002 */
[----:B------:R-:W-:-:S04]  /*0280*/  IMAD R5, R4, 0xc, RZ ;  /* 0x0000000c04057824 */ /* 0x000fc800078e02ff */
[----:B------:R-:W-:-:S05]  /*0290*/  IMAD.IADD R3, R3, 0x1, R5 ;  /* 0x0000000103037824 */ /* 0x000fca00078e0205 */
[----:B-1----:R0:W-:Y:S04]  /*02a0*/  @P0 STG.E desc[UR8][R2.64], R6 ;  /* 0x0000000602000986 */ /* 0x0021e8000c101908 */
[----:B------:R0:W-:Y:S04]  /*02b0*/  @P0 STG.E desc[UR8][R2.64+0x4], R7 ;  /* 0x0000040702000986 */ /* 0x0001e8000c101908 */
[----:B--2---:R0:W-:Y:S01]  /*02c0*/  @P0 STG.E desc[UR8][R2.64+0x8], R9 ;  /* 0x0000080902000986 */ /* 0x0041e2000c101908 */
[----:B------:R-:W-:Y:S05]  /*02d0*/  @!P1 EXIT ;  /* 0x000000000000994d */ /* 0x000fea0003800000 */
[----:B------:R-:W1:Y:S08]  /*02e0*/  LDC.64 R4, c[0x0][0x390] ;  /* 0x0000e400ff047b82 */ /* 0x000e700000000a00 */
[----:B0-----:R-:W0:Y:S01]  /*02f0*/  LDC R7, c[0x0][0x398] ;  /* 0x0000e600ff077b82 */ /* 0x001e220000000800 */
[----:B-1----:R-:W-:Y:S04]  /*0300*/  STG.E desc[UR8][R2.64+0xc00], R4 ;  /* 0x000c000402007986 */ /* 0x002fe8000c101908 */
[----:B------:R-:W-:Y:S04]  /*0310*/  STG.E desc[UR8][R2.64+0xc04], R5 ;  /* 0x000c040502007986 */ /* 0x000fe8000c101908 */
[----:B0-----:R-:W-:Y:S01]  /*0320*/  STG.E desc[UR8][R2.64+0xc08], R7 ;  /* 0x000c080702007986 */ /* 0x001fe2000c101908 */
[----:B------:R-:W-:Y:S05]  /*0330*/  EXIT ;  /* 0x000000000000794d */ /* 0x000fea0003800000 */
.L_x_1:
[----:B------:R-:W-:-:S00]  /*0340*/  BRA `(.L_x_1) ;  /* 0xfffffffc00fc7947 */ /* 0x000fc0000383ffff */
[----:B------:R-:W-:-:S00]  /*0350*/  NOP ;  /* 0x0000000000007918 */ /* 0x000fc00000000000 */
        /* <DEDUP_REMOVED lines=10> */
.L_x_15:


//--------------------- .text._ZN3cub18CUB_300001_SM_10006detail8for_each13static_kernelINS2_12policy_hub_t12policy_500_tEmN6thrust24THRUST_300001_SM_1000_NS8cuda_cub20__uninitialized_fill7functorINS7_10device_ptrIyEEyEEEEvT0_T1_ --------------------------
	.section	.text._ZN3cub18CUB_300001_SM_10006detail8for_each13static_kernelINS2_12policy_hub_t12policy_500_tEmN6thrust24THRUST_300001_SM_1000_NS8cuda_cub20__uninitialized_fill7functorINS7_10device_ptrIyEEyEEEEvT0_T1_,"ax",@progbits
	.align	128
        .global         _ZN3cub18CUB_300001_SM_10006detail8for_each13static_kernelINS2_12policy_hub_t12policy_500_tEmN6thrust24THRUST_300001_SM_1000_NS8cuda_cub20__uninitialized_fill7functorINS7_10device_ptrIyEEyEEEEvT0_T1_
        .type           _ZN3cub18CUB_300001_SM_10006detail8for_each13static_kernelINS2_12policy_hub_t12policy_500_tEmN6thrust24THRUST_300001_SM_1000_NS8cuda_cub20__uninitialized_fill7functorINS7_10device_ptrIyEEyEEEEvT0_T1_,@function
        .size           _ZN3cub18CUB_300001_SM_10006detail8for_each13static_kernelINS2_12policy_hub_t12policy_500_tEmN6thrust24THRUST_300001_SM_1000_NS8cuda_cub20__uninitialized_fill7functorINS7_10device_ptrIyEEyEEEEvT0_T1_,(.L_x_16 - _ZN3cub18CUB_300001_SM_10006detail8for_each13static_kernelINS2_12policy_hub_t12policy_500_tEmN6thrust24THRUST_300001_SM_1000_NS8cuda_cub20__uninitialized_fill7functorINS7_10device_ptrIyEEyEEEEvT0_T1_)
        .other          _ZN3cub18CUB_300001_SM_10006detail8for_each13static_kernelINS2_12policy_hub_t12policy_500_tEmN6thrust24THRUST_300001_SM_1000_NS8cuda_cub20__uninitialized_fill7functorINS7_10device_ptrIyEEyEEEEvT0_T1_,@"STO_CUDA_ENTRY STV_DEFAULT"
_ZN3cub18CUB_300001_SM_10006detail8for_each13static_kernelINS2_12policy_hub_t12policy_500_tEmN6thrust24THRUST_300001_SM_1000_NS8cuda_cub20__uninitialized_fill7functorINS7_10device_ptrIyEEyEEEEvT0_T1_:
.text._ZN3cub18CUB_300001_SM_10006detail8for_each13static_kernelINS2_12policy_hub_t12policy_500_tEmN6thrust24THRUST_300001_SM_1000_NS8cuda_cub20__uninitialized_fill7functorINS7_10device_ptrIyEEyEEEEvT0_T1_:
        /* <DEDUP_REMOVED lines=11> */
[----:B------:R-:W1:Y:S01]  /*00b0*/  LDCU.64 UR6, c[0x0][0x388] ;  /* 0x00007100ff0677ac */ /* 0x000e620008000a00 */
[----:B------:R-:W2:Y:S01]  /*00c0*/  LDC.64 R4, c[0x0][0x390] ;  /* 0x0000e400ff047b82 */ /* 0x000ea20000000a00 */
[----:B0-----:R-:W-:-:S05]  /*00d0*/  IADD3 R0, P0, PT, R0, UR4, RZ ;  /* 0x0000000400007c10 */ /* 0x001fca000ff1e0ff */
[----:B------:R-:W-:Y:S01]  /*00e0*/  IMAD.X R3, RZ, RZ, UR5, P0 ;  /* 0x00000005ff037e24 */ /* 0x000fe200080e06ff */
[----:B-1----:R-:W-:-:S04]  /*00f0*/  LEA R2, P0, R0, UR6, 0x3 ;  /* 0x0000000600027c11 */ /* 0x002fc8000f8018ff */
[----:B------:R-:W-:-:S05]  /*0100*/  LEA.HI.X R3, R0, UR7, R3, 0x3, P0 ;  /* 0x0000000700037c11 */ /* 0x000fca00080f1c03 */
[----:B--2---:R-:W-:Y:S04]  /*0110*/  STG.E.64 desc[UR8][R2.64], R4 ;  /* 0x0000000402007986 */ /* 0x004fe8000c101b08 */
[----:B------:R-:W-:Y:S01]  /*0120*/  STG.E.64 desc[UR8][R2.64+0x800], R4 ;  /* 0x0008000402007986 */ /* 0x000fe2000c101b08 */
[----:B------:R-:W-:Y:S05]  /*0130*/  EXIT ;  /* 0x000000000000794d */ /* 0x000fea0003800000 */
.L_x_2:
[----:B------:R-:W0:Y:S01]  /*0140*/  S2R R0, SR_TID.X ;  /* 0x0000000000007919 */ /* 0x000e220000002100 */
[----:B------:R-:W-:Y:S01]  /*0150*/  IMAD.U32 R2, RZ, RZ, UR7 ;  /* 0x00000007ff027e24 */ /* 0x000fe2000f8e00ff */
[----:B------:R-:W1:Y:S01]  /*0160*/  LDCU.64 UR10, c[0x0][0x388] ;  /* 0x00007100ff0a77ac */ /* 0x000e620008000a00 */
[----:B------:R-:W-:Y:S01]  /*0170*/  IMAD.U32 R6, RZ, RZ, UR7 ;  /* 0x00000007ff067e24 */ /* 0x000fe2000f8e00ff */
[----:B0-----:R-:W-:-:S04]  /*0180*/  ISETP.LT.U32.AND P0, PT, R0, UR6, PT ;  /* 0x0000000600007c0c */ /* 0x001fc8000bf01070 */
[----:B------:R-:W-:Y:S01]  /*0190*/  ISETP.GT.U32.AND.EX P0, PT, R2, RZ, PT, P0 ;  /* 0x000000ff0200720c */ /* 0x000fe20003f04100 */
[C---:B------:R-:W-:Y:S01]  /*01a0*/  VIADD R2, R0.reuse, 0x100 ;  /* 0x0000010000027836 */ /* 0x040fe20000000000 */
[----:B------:R-:W-:-:S04]  /*01b0*/  IADD3 R0, P2, PT, R0, UR4, RZ ;  /* 0x0000000400007c10 */ /* 0x000fc8000ff5e0ff */
[----:B------:R-:W-:Y:S01]  /*01c0*/  ISETP.LT.U32.AND P1, PT, R2, UR6, PT ;  /* 0x0000000602007c0c */ /* 0x000fe2000bf21070 */
[----:B------:R-:W-:Y:S01]  /*01d0*/  IMAD.X R3, RZ, RZ, UR5, P2 ;  /* 0x00000005ff037e24 */ /* 0x000fe200090e06ff */
[----:B-1----:R-:W-:Y:S02]  /*01e0*/  LEA R2, P2, R0, UR10, 0x3 ;  /* 0x0000000a00027c11 */ /* 0x002fe4000f8418ff */
[----:B------:R-:W-:Y:S02]  /*01f0*/  ISETP.GT.U32.AND.EX P1, PT, R6, RZ, PT, P1 ;  /* 0x000000ff0600720c */ /* 0x000fe40003f24110 */
[----:B------:R-:W-:Y:S01]  /*0200*/  LEA.HI.X R3, R0, UR11, R3, 0x3, P2 ;  /* 0x0000000b00037c11 */ /* 0x000fe200090f1c03 */
[----:B------:R-:W0:Y:S04]  /*0210*/  @P0 LDC.64 R4, c[0x0][0x390] ;  /* 0x0000e400ff040b82 */ /* 0x000e280000000a00 */
[----:B0-----:R0:W-:Y:S06]  /*0220*/  @P0 STG.E.64 desc[UR8][R2.64], R4 ;  /* 0x0000000402000986 */ /* 0x0011ec000c101b08 */
[----:B------:R-:W-:Y:S05]  /*0230*/  @!P1 EXIT ;  /* 0x000000000000994d */ /* 0x000fea0003800000 */
[----:B0-----:R-:W0:Y:S02]  /*0240*/  LDC.64 R4, c[0x0][0x390] ;  /* 0x0000e400ff047b82 */ /* 0x001e240000000a00 */
[----:B0-----:R-:W-:Y:S01]  /*0250*/  STG.E.64 desc[UR8][R2.64+0x800], R4 ;  /* 0x0008000402007986 */ /* 0x001fe2000c101b08 */
[----:B------:R-:W-:Y:S05]  /*0260*/  EXIT ;  /* 0x000000000000794d */ /* 0x000fea0003800000 */
.L_x_3:
        /* <DEDUP_REMOVED lines=9> */
.L_x_16:


//--------------------- .text._ZN3cub18CUB_300001_SM_10006detail11EmptyKernelIvEEvv --------------------------
	.section	.text._ZN3cub18CUB_300001_SM_10006detail11EmptyKernelIvEEvv,"ax",@progbits
	.align	128
        .global         _ZN3cub18CUB_300001_SM_10006detail11EmptyKernelIvEEvv
        .type           _ZN3cub18CUB_300001_SM_10006detail11EmptyKernelIvEEvv,@function
        .size           _ZN3cub18CUB_300001_SM_10006detail11EmptyKernelIvEEvv,(.L_x_17 - _ZN3cub18CUB_300001_SM_10006detail11EmptyKernelIvEEvv)
        .other          _ZN3cub18CUB_300001_SM_10006detail11EmptyKernelIvEEvv,@"STO_CUDA_ENTRY STV_DEFAULT"
_ZN3cub18CUB_300001_SM_10006detail11EmptyKernelIvEEvv:
.text._ZN3cub18CUB_300001_SM_10006detail11EmptyKernelIvEEvv:
[----:B------:R-:W-:Y:S01]  /*0000*/  LDC R1, c[0x0][0x37c] ;  /* 0x0000df00ff017b82 */ /* 0x000fe20000000800 */
[----:B------:R-:W-:Y:S05]  /*0010*/  EXIT ;  /* 0x000000000000794d */ /* 0x000fea0003800000 */
.L_x_4:
        /* <DEDUP_REMOVED lines=14> */
.L_x_17:


//--------------------- .text._Z12dottt_kernelPKiS0_S0_iS0_S0_S0_iiiPyP4Edge --------------------------
	.section	.text._Z12dottt_kernelPKiS0_S0_iS0_S0_S0_iiiPyP4Edge,"ax",@progbits
	.align	128
        .global         _Z12dottt_kernelPKiS0_S0_iS0_S0_S0_iiiPyP4Edge
        .type           _Z12dottt_kernelPKiS0_S0_iS0_S0_S0_iiiPyP4Edge,@function
        .size           _Z12dottt_kernelPKiS0_S0_iS0_S0_S0_iiiPyP4Edge,(.L_x_18 - _Z12dottt_kernelPKiS0_S0_iS0_S0_S0_iiiPyP4Edge)
        .other          _Z12dottt_kernelPKiS0_S0_iS0_S0_S0_iiiPyP4Edge,@"STO_CUDA_ENTRY STV_DEFAULT"
_Z12dottt_kernelPKiS0_S0_iS0_S0_S0_iiiPyP4Edge:
.text._Z12dottt_kernelPKiS0_S0_iS0_S0_S0_iiiPyP4Edge:
[----:B------:R-:W-:Y:S01]  /*0000*/  LDC R1, c[0x0][0x37c] ;  /* 0x0000df00ff017b82 */ /* 0x000fe20000000800 */
[----:B------:R-:W0:Y:S07]  /*0010*/  S2R R0, SR_TID.X ;  /* 0x0000000000007919 */ /* 0x000e2e0000002100 */
[----:B------:R-:W0:Y:S01]  /*0020*/  S2UR UR4, SR_CTAID.X ;  /* 0x00000000000479c3 */ /* 0x000e220000002500 */
[----:B------:R-:W1:Y:S07]  /*0030*/  LDCU UR5, c[0x0][0x398] ;  /* 0x00007300ff0577ac */ /* 0x000e6e0008000800 */
[----:B------:R-:W0:Y:S02]  /*0040*/  LDC R11, c[0x0][0x360] ;  /* 0x0000d800ff0b7b82 */ /* 0x000e240000000800 */
[----:B0-----:R-:W-:-:S05]  /*0050*/  IMAD R11, R11, UR4, R0 ;  /* 0x000000040b0b7c24 */ /* 0x001fca000f8e0200 */
[----:B-1----:R-:W-:-:S13]  /*0060*/  ISETP.GE.AND P0, PT, R11, UR5, PT ;  /* 0x000000050b007c0c */ /* 0x002fda000bf06270 */
[----:B------:R-:W-:Y:S05]  /*0070*/  @P0 EXIT ;  /* 0x000000000000094d */ /* 0x000fea0003800000 */
[----:B------:R-:W0:Y:S01]  /*0080*/  LDC.64 R6, c[0x0][0x388] ;  /* 0x0000e200ff067b82 */ /* 0x000e220000000a00 */
[----:B------:R-:W1:Y:S07]  /*0090*/  LDCU.64 UR4, c[0x0][0x358] ;  /* 0x00006b00ff0477ac */ /* 0x000e6e0008000a00 */
[----:B------:R-:W2:Y:S08]  /*00a0*/  LDC.64 R12, c[0x0][0x3a0] ;  /* 0x0000e800ff0c7b82 */ /* 0x000eb00000000a00 */
[----:B------:R-:W3:Y:S01]  /*00b0*/  LDC.64 R2, c[0x0][0x380] ;  /* 0x0000e000ff027b82 */ /* 0x000ee20000000a00 */
[----:B0-----:R-:W-:-:S05]  /*00c0*/  IMAD.WIDE R6, R11, 0x4, R6 ;  /* 0x000000040b067825 */ /* 0x001fca00078e0206 */
[----:B-1----:R-:W2:Y:S02]  /*00d0*/  LDG.E R0, desc[UR4][R6.64] ;  /* 0x0000000406007981 */ /* 0x002ea4000c1e1900 */
[----:B--2---:R-:W-:-:S05]  /*00e0*/  IMAD.WIDE R8, R0, 0x4, R12 ;  /* 0x0000000400087825 */ /* 0x004fca00078e020c */
[----:B------:R-:W2:Y:S04]  /*00f0*/  LDG.E R15, desc[UR4][R8.64] ;  /* 0x00000004080f7981 */ /* 0x000ea8000c1e1900 */
[----:B------:R-:W2:Y:S01]  /*0100*/  LDG.E R4, desc[UR4][R8.64+0x4] ;  /* 0x0000040408047981 */ /* 0x000ea2000c1e1900 */
[----:B---3--:R-:W-:Y:S01]  /*0110*/  IMAD.WIDE R2, R11, 0x4, R2 ;  /* 0x000000040b027825 */ /* 0x008fe200078e0202 */
[----:B--2---:R-:W-:-:S13]  /*0120*/  ISETP.GE.AND P0, PT, R15, R4, PT ;  /* 0x000000040f00720c */ /* 0x004fda0003f06270 */
[----:B------:R-:W-:Y:S05]  /*0130*/  @P0 EXIT ;  /* 0x000000000000094d */ /* 0x000fea0003800000 */
[----:B------:R-:W2:Y:S01]  /*0140*/  LDG.E R5, desc[UR4][R2.64] ;  /* 0x0000000402057981 */ /* 0x000ea2000c1e1900 */
[----:B------:R-:W0:Y:S02]  /*0150*/  LDC.64 R6, c[0x0][0x390] ;  /* 0x0000e400ff067b82 */ /* 0x000e240000000a00 */
[----:B0-----:R-:W-:-:S05]  /*0160*/  IMAD.WIDE R6, R11, 0x4, R6 ;  /* 0x000000040b067825 */ /* 0x001fca00078e0206 */
[----:B------:R0:W5:Y:S01]  /*0170*/  LDG.E R8, desc[UR4][R6.64] ;  /* 0x0000000406087981 */ /* 0x000162000c1e1900 */
[----:B--2---:R-:W-:-:S05]  /*0180*/  IMAD.WIDE R12, R5, 0x4, R12 ;  /* 0x00000004050c7825 */ /* 0x004fca00078e020c */
[----:B------:R0:W5:Y:S04]  /*0190*/  LDG.E R9, desc[UR4][R12.64] ;  /* 0x000000040c097981 */ /* 0x000168000c1e1900 */
[----:B------:R0:W5:Y:S01]  /*01a0*/  LDG.E R10, desc[UR4][R12.64+0x4] ;  /* 0x000004040c0a7981 */ /* 0x000162000c1e1900 */
[----:B------:R-:W-:-:S07]  /*01b0*/  IMAD.MOV.U32 R11, RZ, RZ, R15 ;  /* 0x000000ffff0b7224 */ /* 0x000fce00078e000f */
.L_x_13:
[----:B01----:R-:W1:Y:S01]  /*01c0*/  LDC.64 R2, c[0x0][0x3b0] ;  /* 0x0000ec00ff027b82 */ /* 0x003e620000000a00 */
[----:B------:R-:W2:Y:S01]  /*01d0*/  LDCU UR6, c[0x0][0x3b8] ;  /* 0x00007700ff0677ac */ /* 0x000ea20008000800 */
[----:B-1----:R-:W-:-:S05]  /*01e0*/  IMAD.WIDE R2, R11, 0x4, R2 ;  /* 0x000000040b027825 */ /* 0x002fca00078e0202 */
[----:B0-----:R-:W3:Y:S01]  /*01f0*/  LDG.E R13, desc[UR4][R2.64] ;  /* 0x00000004020d7981 */ /* 0x001ee2000c1e1900 */
[----:B------:R-:W-:Y:S01]  /*0200*/  MOV R15, R11 ;  /* 0x0000000b000f7202 */ /* 0x000fe20000000f00 */
[----:B------:R-:W-:Y:S01]  /*0210*/  VIADD R11, R11, 0x1 ;  /* 0x000000010b0b7836 */ /* 0x000fe20000000000 */
[----:B------:R-:W-:Y:S04]  /*0220*/  BSSY.RECONVERGENT B0, `(.L_x_5) ;  /* 0x0000050000007945 */ /* 0x000fe80003800200 */
[----:B------:R-:W-:Y:S01]  /*0230*/  ISETP.NE.AND P1, PT, R11, R4, PT ;  /* 0x000000040b00720c */ /* 0x000fe20003f25270 */
[----:B---3-5:R-:W-:-:S05]  /*0240*/  IMAD.IADD R6, R13, 0x1, -R8 ;  /* 0x000000010d067824 */ /* 0x028fca00078e0a08 */
[----:B--2---:R-:W-:-:S04]  /*0250*/  ISETP.GT.AND P0, PT, R6, UR6, PT ;  /* 0x0000000606007c0c */ /* 0x004fc8000bf04270 */
[----:B------:R-:W-:-:S13]  /*0260*/  ISETP.LE.OR P0, PT, R13, R8, P0 ;  /* 0x000000080d00720c */ /* 0x000fda0000703670 */
[----:B------:R-:W-:Y:S05]  /*0270*/  @P0 BRA `(.L_x_6) ;  /* 0x0000000400280947 */ /* 0x000fea0003800000 */
[----:B------:R-:W0:Y:S02]  /*0280*/  LDCU.64 UR6, c[0x0][0x3a8] ;  /* 0x00007500ff0677ac */ /* 0x000e240008000a00 */
[----:B0-----:R-:W-:Y:S01]  /*0290*/  MOV R6, UR6 ;  /* 0x0000000600067c02 */ /* 0x001fe20008000f00 */
[----:B------:R-:W-:-:S04]  /*02a0*/  IMAD.U32 R7, RZ, RZ, UR7 ;  /* 0x00000007ff077e24 */ /* 0x000fc8000f8e00ff */
[----:B------:R-:W-:-:S05]  /*02b0*/  IMAD.WIDE R2, R15, 0x4, R6 ;  /* 0x000000040f027825 */ /* 0x000fca00078e0206 */
[----:B------:R0:W5:Y:S01]  /*02c0*/  LDG.E R12, desc[UR4][R2.64] ;  /* 0x00000004020c7981 */ /* 0x000162000c1e1900 */
[----:B------:R-:W-:Y:S01]  /*02d0*/  ISETP.GE.AND P0, PT, R9, R10, PT ;  /* 0x0000000a0900720c */ /* 0x000fe20003f06270 */
[----:B------:R-:W-:Y:S01]  /*02e0*/  BSSY.RECONVERGENT B1, `(.L_x_7) ;  /* 0x000001b000017945 */ /* 0x000fe20003800200 */
[----:B------:R-:W-:-:S11]  /*02f0*/  MOV R17, R9 ;  /* 0x0000000900117202 */ /* 0x000fd60000000f00 */
[----:B0-----:R-:W-:Y:S05]  /*0300*/  @P0 BRA `(.L_x_8) ;  /* 0x0000000000600947 */ /* 0x001fea0003800000 */
[----:B------:R-:W0:Y:S01]  /*0310*/  LDC.64 R6, c[0x0][0x3a8] ;  /* 0x0000ea00ff067b82 */ /* 0x000e220000000a00 */
[----:B------:R-:W-:Y:S01]  /*0320*/  IMAD.MOV.U32 R16, RZ, RZ, R10 ;  /* 0x000000ffff107224 */ /* 0x000fe200078e000a */
[----:B------:R-:W-:-:S06]  /*0330*/  MOV R17, R9 ;  /* 0x0000000900117202 */ /* 0x000fcc0000000f00 */
[----:B------:R-:W1:Y:S02]  /*0340*/  LDC.64 R2, c[0x0][0x3b0] ;  /* 0x0000ec00ff027b82 */ /* 0x000e640000000a00 */
.L_x_12:
[----:B------:R-:W-:-:S05]  /*0350*/  IMAD.IADD R14, R17, 0x1, R16 ;  /* 0x00000001110e7824 */ /* 0x000fca00078e0210 */
[----:B------:R-:W-:-:S05]  /*0360*/  SHF.R.S32.HI R19, RZ, 0x1, R14 ;  /* 0x00000001ff137819 */ /* 0x000fca000001140e */
[----:B0-----:R-:W-:-:S06]  /*0370*/  IMAD.WIDE R14, R19, 0x4, R6 ;  /* 0x00000004130e7825 */ /* 0x001fcc00078e0206 */
[----:B------:R-:W2:Y:S01]  /*0380*/  LDG.E R15, desc[UR4][R14.64] ;  /* 0x000000040e0f7981 */ /* 0x000ea2000c1e1900 */
[----:B------:R-:W-:Y:S01]  /*0390*/  BSSY.RECONVERGENT B2, `(.L_x_9) ;  /* 0x000000d000027945 */ /* 0x000fe20003800200 */
[----:B------:R-:W-:Y:S01]  /*03a0*/  MOV R18, R16 ;  /* 0x0000001000127202 */ /* 0x000fe20000000f00 */
[----:B------:R-:W-:Y:S01]  /*03b0*/  IMAD.MOV.U32 R16, RZ, RZ, R19 ;  /* 0x000000ffff107224 */ /* 0x000fe200078e0013 */
[----:B--2--5:R-:W-:-:S13]  /*03c0*/  ISETP.GE.AND P0, PT, R15, R12, PT ;  /* 0x0000000c0f00720c */ /* 0x024fda0003f06270 */
[----:B------:R-:W-:Y:S05]  /*03d0*/  @!P0 BRA `(.L_x_10) ;  /* 0x0000000000188947 */ /* 0x000fea0003800000 */
[----:B------:R-:W-:-:S13]  /*03e0*/  ISETP.NE.AND P0, PT, R15, R12, PT ;  /* 0x0000000c0f00720c */ /* 0x000fda0003f05270 */
[----:B------:R-:W-:Y:S05]  /*03f0*/  @P0 BRA `(.L_x_11) ;  /* 0x0000000000180947 */ /* 0x000fea0003800000 */
[----:B-1----:R-:W-:-:S06]  /*0400*/  IMAD.WIDE R14, R19, 0x4, R2 ;  /* 0x00000004130e7825 */ /* 0x002fcc00078e0202 */
[----:B------:R-:W2:Y:S02]  /*0410*/  LDG.E R15, desc[UR4][R14.64] ;  /* 0x000000040e0f7981 */ /* 0x000ea4000c1e1900 */
[----:B--2---:R-:W-:-:S13]  /*0420*/  ISETP.GT.AND P0, PT, R15, R8, PT ;  /* 0x000000080f00720c */ /* 0x004fda0003f04270 */
[----:B------:R-:W-:Y:S05]  /*0430*/  @P0 BRA `(.L_x_11) ;  /* 0x0000000000080947 */ /* 0x000fea0003800000 */
.L_x_10:
[----:B------:R-:W-:Y:S01]  /*0440*/  IADD3 R17, PT, PT, R16, 0x1, RZ ;  /* 0x0000000110117810 */ /* 0x000fe20007ffe0ff */
[----:B------:R-:W-:-:S07]  /*0450*/  IMAD.MOV.U32 R16, RZ, RZ, R18 ;  /* 0x000000ffff107224 */ /* 0x000fce00078e0012 */
.L_x_11:
[----:B------:R-:W-:Y:S05]  /*0460*/  BSYNC.RECONVERGENT B2 ;  /* 0x0000000000027941 */ /* 0x000fea0003800200 */
.L_x_9:
[----:B------:R-:W-:-:S13]  /*0470*/  ISETP.GE.AND P0, PT, R17, R16, PT ;  /* 0x000000101100720c */ /* 0x000fda0003f06270 */
[----:B------:R-:W-:Y:S05]  /*0480*/  @!P0 BRA `(.L_x_12) ;  /* 0xfffffffc00b08947 */ /* 0x000fea000383ffff */
.L_x_8:
[----:B------:R-:W-:Y:S05]  /*0490*/  BSYNC.RECONVERGENT B1 ;  /* 0x0000000000017941 */ /* 0x000fea0003800200 */
.L_x_7:
[----:B------:R-:W-:-:S13]  /*04a0*/  ISETP.GE.AND P0, PT, R17, R10, PT ;  /* 0x0000000a1100720c */ /* 0x000fda0003f06270 */
[----:B------:R-:W-:Y:S05]  /*04b0*/  @P0 BRA `(.L_x_6) ;  /* 0x0000000000980947 */ /* 0x000fea0003800000 */
[----:B------:R-:W-:-:S06]  /*04c0*/  IMAD.WIDE R6, R17, 0x4, R6 ;  /* 0x0000000411067825 */ /* 0x000fcc00078e0206 */
[----:B------:R-:W2:Y:S02]  /*04d0*/  LDG.E R7, desc[UR4][R6.64] ;  /* 0x0000000406077981 */ /* 0x000ea4000c1e1900 */
[----:B--2--5:R-:W-:-:S13]  /*04e0*/  ISETP.NE.AND P0, PT, R7, R12, PT ;  /* 0x0000000c0700720c */ /* 0x024fda0003f05270 */
[----:B------:R-:W-:Y:S05]  /*04f0*/  @P0 BRA `(.L_x_6) ;  /* 0x0000000000880947 */ /* 0x000fea0003800000 */
[----:B-1----:R-:W0:Y:S01]  /*0500*/  LDC.64 R2, c[0x0][0x3b0] ;  /* 0x0000ec00ff027b82 */ /* 0x002e220000000a00 */
[----:B------:R-:W1:Y:S01]  /*0510*/  LDCU UR6, c[0x0][0x3c0] ;  /* 0x00007800ff0677ac */ /* 0x000e620008000800 */
[----:B------:R-:W2:Y:S01]  /*0520*/  LDCU UR7, c[0x0][0x3bc] ;  /* 0x00007780ff0777ac */ /* 0x000ea20008000800 */
[----:B0-----:R-:W-:-:S05]  /*0530*/  IMAD.WIDE R2, R17, 0x4, R2 ;  /* 0x0000000411027825 */ /* 0x001fca00078e0202 */
[----:B------:R-:W3:Y:S02]  /*0540*/  LDG.E R19, desc[UR4][R2.64] ;  /* 0x0000000402137981 */ /* 0x000ee4000c1e1900 */
[----:B---3--:R-:W-:Y:S01]  /*0550*/  IADD3 R7, PT, PT, -R13, R19, RZ ;  /* 0x000000130d077210 */ /* 0x008fe20007ffe1ff */
[----:B------:R-:W-:-:S03]  /*0560*/  IMAD.IADD R6, R19, 0x1, -R8 ;  /* 0x0000000113067824 */ /* 0x000fc600078e0a08 */
[----:B-1----:R-:W-:-:S04]  /*0570*/  ISETP.GT.AND P0, PT, R7, UR6, PT ;  /* 0x0000000607007c0c */ /* 0x002fc8000bf04270 */
[----:B--2---:R-:W-:-:S13]  /*0580*/  ISETP.GT.OR P0, PT, R6, UR7, P0 ;  /* 0x0000000706007c0c */ /* 0x004fda0008704670 */
[----:B------:R-:W-:Y:S05]  /*0590*/  @P0 BRA `(.L_x_6) ;  /* 0x0000000000600947 */ /* 0x000fea0003800000 */
[----:B------:R-:W0:Y:S01]  /*05a0*/  S2R R3, SR_LANEID ;  /* 0x0000000000037919 */ /* 0x000e220000000000 */
[----:B------:R-:W-:Y:S01]  /*05b0*/  VOTEU.ANY UR6, UPT, PT ;  /* 0x0000000000067886 */ /* 0x000fe200038e0100 */
[----:B------:R-:W1:Y:S01]  /*05c0*/  LDC.64 R6, c[0x0][0x3c8] ;  /* 0x0000f200ff067b82 */ /* 0x000e620000000a00 */
[----:B------:R-:W0:Y:S08]  /*05d0*/  FLO.U32 R16, UR6 ;  /* 0x0000000600107d00 */ /* 0x000e3000080e0000 */
[----:B------:R-:W1:Y:S01]  /*05e0*/  POPC R17, UR6 ;  /* 0x0000000600117d09 */ /* 0x000e620008000000 */
[----:B0-----:R-:W-:-:S13]  /*05f0*/  ISETP.EQ.U32.AND P0, PT, R16, R3, PT ;  /* 0x000000031000720c */ /* 0x001fda0003f02070 */
[----:B-1----:R-:W2:Y:S01]  /*0600*/  @P0 ATOMG.E.ADD.STRONG.GPU PT, R7, desc[UR4][R6.64], R17 ;  /* 0x80000011060709a8 */ /* 0x002ea200081ef104 */
[----:B------:R-:W0:Y:S02]  /*0610*/  S2R R2, SR_LTMASK ;  /* 0x0000000000027919 */ /* 0x000e240000003900 */
[----:B0-----:R-:W-:Y:S02]  /*0620*/  LOP3.LUT R18, R2, UR6, RZ, 0xc0, !PT ;  /* 0x0000000602127c12 */ /* 0x001fe4000f8ec0ff */
[----:B------:R-:W0:Y:S02]  /*0630*/  LDC.64 R2, c[0x0][0x3d0] ;  /* 0x0000f400ff027b82 */ /* 0x000e240000000a00 */
[----:B------:R-:W1:Y:S01]  /*0640*/  POPC R15, R18 ;  /* 0x00000012000f7309 */ /* 0x000e620000000000 */
[----:B--2---:R-:W1:Y:S02]  /*0650*/  SHFL.IDX PT, R14, R7, R16, 0x1f ;  /* 0x00001f10070e7589 */ /* 0x004e6400000e0000 */
[----:B-1----:R-:W-:-:S05]  /*0660*/  IADD3 R14, PT, PT, R14, R15, RZ ;  /* 0x0000000f0e0e7210 */ /* 0x002fca0007ffe0ff */
[----:B------:R-:W-:-:S04]  /*0670*/  IMAD R15, R14, 0x3, RZ ;  /* 0x000000030e0f7824 */ /* 0x000fc800078e02ff */
[----:B0-----:R-:W-:-:S05]  /*0680*/  IMAD.WIDE R2, R15, 0xc, R2 ;  /* 0x0000000c0f027825 */ /* 0x001fca00078e0202 */
[----:B------:R0:W-:Y:S04]  /*0690*/  STG.E desc[UR4][R2.64+0x14], R19 ;  /* 0x0000141302007986 */ /* 0x0001e8000c101904 */
[----:B------:R0:W-:Y:S04]  /*06a0*/  STG.E desc[UR4][R2.64+0x10], R12 ;  /* 0x0000100c02007986 */ /* 0x0001e8000c101904 */
[----:B------:R0:W-:Y:S04]  /*06b0*/  STG.E desc[UR4][R2.64+0x1c], R12 ;  /* 0x00001c0c02007986 */ /* 0x0001e8000c101904 */
[----:B------:R0:W-:Y:S04]  /*06c0*/  STG.E desc[UR4][R2.64+0x20], R13 ;  /* 0x0000200d02007986 */ /* 0x0001e8000c101904 */
[----:B------:R0:W-:Y:S04]  /*06d0*/  STG.E desc[UR4][R2.64], R5 ;  /* 0x0000000502007986 */ /* 0x0001e8000c101904 */
[----:B------:R0:W-:Y:S04]  /*06e0*/  STG.E desc[UR4][R2.64+0x4], R0 ;  /* 0x0000040002007986 */ /* 0x0001e8000c101904 */
[----:B------:R0:W-:Y:S04]  /*06f0*/  STG.E desc[UR4][R2.64+0x8], R8 ;  /* 0x0000080802007986 */ /* 0x0001e8000c101904 */
[----:B------:R0:W-:Y:S04]  /*0700*/  STG.E desc[UR4][R2.64+0xc], R5 ;  /* 0x00000c0502007986 */ /* 0x0001e8000c101904 */
[----:B------:R0:W-:Y:S02]  /*0710*/  STG.E desc[UR4][R2.64+0x18], R0 ;  /* 0x0000180002007986 */ /* 0x0001e4000c101904 */
.L_x_6:
[----:B------:R-:W-:Y:S05]  /*0720*/  BSYNC.RECONVERGENT B0 ;  /* 0x0000000000007941 */ /* 0x000fea0003800200 */
.L_x_5:
[----:B------:R-:W-:Y:S05]  /*0730*/  @P1 BRA `(.L_x_13) ;  /* 0xfffffff800a01947 */ /* 0x000fea000383ffff */
[----:B------:R-:W-:Y:S05]  /*0740*/  EXIT ;  /* 0x000000000000794d */ /* 0x000fea0003800000 */
.L_x_14:
        /* <DEDUP_REMOVED lines=11> */
.L_x_18:


//--------------------- .nv.shared.reserved.0     --------------------------
	.section	.nv.shared.reserved.0,"aw",@nobits
	.weak		__nv_reservedSMEM_offset_0_alias
	.size		__nv_reservedSMEM_offset_0_alias, 0, 64
	.other		__nv_reservedSMEM_offset_0_alias,@"STO_CUDA_RESERVED_SHARED STV_DEFAULT"
__nv_reservedSMEM_offset_0_alias:
	.zero		0
	.zero		64


//--------------------- .nv.global                --------------------------
	.section	.nv.global,"aw",@nobits
.nv.global:
	.type		_ZN34_INTERNAL_c0056f84_4_k_cu_7aa4af246thrust24THRUST_300001_SM_1000_NS3seqE,@object
	.size		_ZN34_INTERNAL_c0056f84_4_k_cu_7aa4af246thrust24THRUST_300001_SM_1000_NS3seqE,(_ZN34_INTERNAL_c0056f84_4_k_cu_7aa4af244cuda3std3__48in_placeE - _ZN34_INTERNAL_c0056f84_4_k_cu_7aa4af246thrust24THRUST_300001_SM_1000_NS3seqE)
_ZN34_INTERNAL_c0056f84_4_k_cu_7aa4af246thrust24THRUST_300001_SM_1000_NS3seqE:
	.zero		1
	.type		_ZN34_INTERNAL_c0056f84_4_k_cu_7aa4af244cuda3std3__48in_placeE,@object
	.size		_ZN34_INTERNAL_c0056f84_4_k_cu_7aa4af244cuda3std3__48in_placeE,(_ZN34_INTERNAL_c0056f84_4_k_cu_7aa4af244cuda3std6ranges3__45__cpo4sizeE - _ZN34_INTERNAL_c0056f84_4_k_cu_7aa4af244cuda3std3__48in_placeE)
_ZN34_INTERNAL_c0056f84_4_k_cu_7aa4af244cuda3std3__48in_placeE:
	.zero		1
	.type		_ZN34_INTERNAL_c0056f84_4_k_cu_7aa4af244cuda3std6ranges3__45__cpo4sizeE,@object
	.size		_ZN34_INTERNAL_c0056f84_4_k_cu_7aa4af244cuda3std6ranges3__45__cpo4sizeE,(_ZN34_INTERNAL_c0056f84_4_k_cu_7aa4af246thrust24THRUST_300001_SM_1000_NS12placeholders2_3E - _ZN34_INTERNAL_c0056f84_4_k_cu_7aa4af244cuda3std6ranges3__45__cpo4sizeE)
_ZN34_INTERNAL_c0056f84_4_k_cu_7aa4af244cuda3std6ranges3__45__cpo4sizeE:
	.zero		1
	.type		_ZN34_INTERNAL_c0056f84_4_k_cu_7aa4af246thrust24THRUST_300001_SM_1000_NS12placeholders2_3E,@object
	.size		_ZN34_INTERNAL_c0056f84_4_k_cu_7aa4af246thrust24THRUST_300001_SM_1000_NS12placeholders2_3E,(_ZN34_INTERNAL_c0056f84_4_k_cu_7aa4af244cuda3std3__45__cpo6cbeginE - _ZN34_INTERNAL_c0056f84_4_k_cu_7aa4af246thrust24THRUST_300001_SM_1000_NS12placeholders2_3E)
_ZN34_INTERNAL_c0056f84_4_k_cu_7aa4af246thrust24THRUST_300001_SM_1000_NS12placeholders2_3E:
	.zero		1
	.type		_ZN34_INTERNAL_c0056f84_4_k_cu_7aa4af244cuda3std3__45__cpo6cbeginE,@object
	.size		_ZN34_INTERNAL_c0056f84_4_k_cu_7aa4af244cuda3std3__45__cpo6cbeginE,(_ZN34_INTERNAL_c0056f84_4_k_cu_7aa4af244cuda3std6ranges3__45__cpo6cbeginE - _ZN34_INTERNAL_c0056f84_4_k_cu_7aa4af244cuda3std3__45__cpo6cbeginE)
_ZN34_INTERNAL_c0056f84_4_k_cu_7aa4af244cuda3std3__45__cpo6cbeginE:
	.zero		1
	.type		_ZN34_INTERNAL_c0056f84_4_k_cu_7aa4af244cuda3std6ranges3__45__cpo6cbeginE,@object
	.size		_ZN34_INTERNAL_c0056f84_4_k_cu_7aa4af244cuda3std6ranges3__45__cpo6cbeginE,(_ZN34_INTERNAL_c0056f84_4_k_cu_7aa4af246thrust24THRUST_300001_SM_1000_NS12placeholders2_7E - _ZN34_INTERNAL_c0056f84_4_k_cu_7aa4af244cuda3std6ranges3__45__cpo6cbeginE)
_ZN34_INTERNAL_c0056f84_4_k_cu_7aa4af244cuda3std6ranges3__45__cpo6cbeginE:
	.zero		1
	.type		_ZN34_INTERNAL_c0056f84_4_k_cu_7aa4af246thrust24THRUST_300001_SM_1000_NS12placeholders2_7E,@object
	.size		_ZN34_INTERNAL_c0056f84_4_k_cu_7aa4af246thrust24THRUST_300001_SM_1000_NS12placeholders2_7E,(_ZN34_INTERNAL_c0056f84_4_k_cu_7aa4af244cuda3std3__45__cpo7crbeginE - _ZN34_INTERNAL_c0056f84_4_k_cu_7aa4af246thrust24THRUST_300001_SM_1000_NS12placeholders2_7E)
_ZN34_INTERNAL_c0056f84_4_k_cu_7aa4af246thrust24THRUST_300001_SM_1000_NS12placeholders2_7E:
	.zero		1
	.type		_ZN34_INTERNAL_c0056f84_4_k_cu_7aa4af244cuda3std3__45__cpo7crbeginE,@object
	.size		_ZN34_INTERNAL_c0056f84_4_k_cu_7aa4af244cuda3std3__45__cpo7crbeginE,(_ZN34_INTERNAL_c0056f84_4_k_cu_7aa4af244cuda3std6ranges3__45__cpo4nextE - _ZN34_INTERNAL_c0056f84_4_k_cu_7aa4af244cuda3std3__45__cpo7crbeginE)
_ZN34_INTERNAL_c0056f84_4_k_cu_7aa4af244cuda3std3__45__cpo7crbeginE:
	.zero		1
	.type		_ZN34_INTERNAL_c0056f84_4_k_cu_7aa4af244cuda3std6ranges3__45__cpo4nextE,@object
	.size		_ZN34_INTERNAL_c0056f84_4_k_cu_7aa4af244cuda3std6ranges3__45__cpo4nextE,(_ZN34_INTERNAL_c0056f84_4_k_cu_7aa4af244cuda3std6ranges3__45__cpo4swapE - _ZN34_INTERNAL_c0056f84_4_k_cu_7aa4af244cuda3std6ranges3__45__cpo4nextE)
_ZN34_INTERNAL_c0056f84_4_k_cu_7aa4af244cuda3std6ranges3__45__cpo4nextE:
	.zero		1
	.type		_ZN34_INTERNAL_c0056f84_4_k_cu_7aa4af244cuda3std6ranges3__45__cpo4swapE,@object
	.size		_ZN34_INTERNAL_c0056f84_4_k_cu_7aa4af244cuda3std6ranges3__45__cpo4swapE,(_ZN34_INTERNAL_c0056f84_4_k_cu_7aa4af246thrust24THRUST_300001_SM_1000_NS8cuda_cub10par_nosyncE - _ZN34_INTERNAL_c0056f84_4_k_cu_7aa4af244cuda3std6ranges3__45__cpo4swapE)
_ZN34_INTERNAL_c0056f84_4_k_cu_7aa4af244cuda3std6ranges3__45__cpo4swapE:
	.zero		1
	.type		_ZN34_INTERNAL_c0056f84_4_k_cu_7aa4af246thrust24THRUST_300001_SM_1000_NS8cuda_cub10par_nosyncE,@object
	.size		_ZN34_INTERNAL_c0056f84_4_k_cu_7aa4af246thrust24THRUST_300001_SM_1000_NS8cuda_cub10par_nosyncE,(_ZN34_INTERNAL_c0056f84_4_k_cu_7aa4af246thrust24THRUST_300001_SM_1000_NS12placeholders2_9E - _ZN34_INTERNAL_c0056f84_4_k_cu_7aa4af246thrust24THRUST_300001_SM_1000_NS8cuda_cub10par_nosyncE)
_ZN34_INTERNAL_c0056f84_4_k_cu_7aa4af246thrust24THRUST_300001_SM_1000_NS8cuda_cub10par_nosyncE:
	.zero		1
	.type		_ZN34_INTERNAL_c0056f84_4_k_cu_7aa4af246thrust24THRUST_300001_SM_1000_NS12placeholders2_9E,@object
	.size		_ZN34_INTERNAL_c0056f84_4_k_cu_7aa4af246thrust24THRUST_300001_SM_1000_NS12placeholders2_9E,(_ZN34_INTERNAL_c0056f84_4_k_cu_7aa4af244cuda3std3__436_GLOBAL__N__c0056f84_4_k_cu_7aa4af246ignoreE - _ZN34_INTERNAL_c0056f84_4_k_cu_7aa4af246thrust24THRUST_300001_SM_1000_NS12placeholders2_9E)
_ZN34_INTERNAL_c0056f84_4_k_cu_7aa4af246thrust24THRUST_300001_SM_1000_NS12placeholders2_9E:
	.zero		1
	.type		_ZN34_INTERNAL_c0056f84_4_k_cu_7aa4af244cuda3std3__436_GLOBAL__N__c0056f84_4_k_cu_7aa4af246ignoreE,@object
	.size		_ZN34_INTERNAL_c0056f84_4_k_cu_7aa4af244cuda3std3__436_GLOBAL__N__c0056f84_4_k_cu_7aa4af246ignoreE,(_ZN34_INTERNAL_c0056f84_4_k_cu_7aa4af244cuda3std6ranges3__45__cpo4dataE - _ZN34_INTERNAL_c0056f84_4_k_cu_7aa4af244cuda3std3__436_GLOBAL__N__c0056f84_4_k_cu_7aa4af246ignoreE)
_ZN34_INTERNAL_c0056f84_4_k_cu_7aa4af244cuda3std3__436_GLOBAL__N__c0056f84_4_k_cu_7aa4af246ignoreE:
	.zero		1
	.type		_ZN34_INTERNAL_c0056f84_4_k_cu_7aa4af244cuda3std6ranges3__45__cpo4dataE,@object
	.size		_ZN34_INTERNAL_c0056f84_4_k_cu_7aa4af244cuda3std6ranges3__45__cpo4dataE,(_ZN34_INTERNAL_c0056f84_4_k_cu_7aa4af246thrust24THRUST_300001_SM_1000_NS12placeholders2_1E - _ZN34_INTERNAL_c0056f84_4_k_cu_7aa4af244cuda3std6ranges3__45__cpo4dataE)
_ZN34_INTERNAL_c0056f84_4_k_cu_7aa4af244cuda3std6ranges3__45__cpo4dataE:
	.zero		1
	.type		_ZN34_INTERNAL_c0056f84_4_k_cu_7aa4af246thrust24THRUST_300001_SM_1000_NS12placeholders2_1E,@object
	.size		_ZN34_INTERNAL_c0056f84_4_k_cu_7aa4af246thrust24THRUST_300001_SM_1000_NS12placeholders2_1E,(_ZN34_INTERNAL_c0056f84_4_k_cu_7aa4af244cuda3std3__45__cpo5beginE - _ZN34_INTERNAL_c0056f84_4_k_cu_7aa4af246thrust24THRUST_300001_SM_1000_NS12placeholders2_1E)
_ZN34_INTERNAL_c0056f84_4_k_cu_7aa4af246thrust24THRUST_300001_SM_1000_NS12placeholders2_1E:
	.zero		1
	.type		_ZN34_INTERNAL_c0056f84_4_k_cu_7aa4af244cuda3std3__45__cpo5beginE,@object
	.size		_ZN34_INTERNAL_c0056f84_4_k_cu_7aa4af244cuda3std3__45__cpo5beginE,(_ZN34_INTERNAL_c0056f84_4_k_cu_7aa4af244cuda3std6ranges3__45__cpo5beginE - _ZN34_INTERNAL_c0056f84_4_k_cu_7aa4af244cuda3std3__45__cpo5beginE)
_ZN34_INTERNAL_c0056f84_4_k_cu_7aa4af244cuda3std3__45__cpo5beginE:
	.zero		1
	.type		_ZN34_INTERNAL_c0056f84_4_k_cu_7aa4af244cuda3std6ranges3__45__cpo5beginE,@object
	.size		_ZN34_INTERNAL_c0056f84_4_k_cu_7aa4af244cuda3std6ranges3__45__cpo5beginE,(_ZN34_INTERNAL_c0056f84_4_k_cu_7aa4af246thrust24THRUST_300001_SM_1000_NS12placeholders2_5E - _ZN34_INTERNAL_c0056f84_4_k_cu_7aa4af244cuda3std6ranges3__45__cpo5beginE)
_ZN34_INTERNAL_c0056f84_4_k_cu_7aa4af244cuda3std6ranges3__45__cpo5beginE:
	.zero		1
	.type		_ZN34_INTERNAL_c0056f84_4_k_cu_7aa4af246thrust24THRUST_300001_SM_1000_NS12placeholders2_5E,@object
	.size		_ZN34_INTERNAL_c0056f84_4_k_cu_7aa4af246thrust24THRUST_300001_SM_1000_NS12placeholders2_5E,(_ZN34_INTERNAL_c0056f84_4_k_cu_7aa4af244cuda3std3__45__cpo6rbeginE - _ZN34_INTERNAL_c0056f84_4_k_cu_7aa4af246thrust24THRUST_300001_SM_1000_NS12placeholders2_5E)
_ZN34_INTERNAL_c0056f84_4_k_cu_7aa4af246thrust24THRUST_300001_SM_1000_NS12placeholders2_5E:
	.zero		1
	.type		_ZN34_INTERNAL_c0056f84_4_k_cu_7aa4af244cuda3std3__45__cpo6rbeginE,@object
	.size		_ZN34_INTERNAL_c0056f84_4_k_cu_7aa4af244cuda3std3__45__cpo6rbeginE,(_ZN34_INTERNAL_c0056f84_4_k_cu_7aa4af244cuda3std6ranges3__45__cpo7advanceE - _ZN34_INTERNAL_c0056f84_4_k_cu_7aa4af244cuda3std3__45__cpo6rbeginE)
_ZN34_INTERNAL_c0056f84_4_k_cu_7aa4af244cuda3std3__45__cpo6rbeginE:
	.zero		1
	.type		_ZN34_INTERNAL_c0056f84_4_k_cu_7aa4af244cuda3std6ranges3__45__cpo7advanceE,@object
	.size		_ZN34_INTERNAL_c0056f84_4_k_cu_7aa4af244cuda3std6ranges3__45__cpo7advanceE,(_ZN34_INTERNAL_c0056f84_4_k_cu_7aa4af244cuda3std3__47nulloptE - _ZN34_INTERNAL_c0056f84_4_k_cu_7aa4af244cuda3std6ranges3__45__cpo7advanceE)
_ZN34_INTERNAL_c0056f84_4_k_cu_7aa4af244cuda3std6ranges3__45__cpo7advanceE:
	.zero		1
	.type		_ZN34_INTERNAL_c0056f84_4_k_cu_7aa4af244cuda3std3__47nulloptE,@object
	.size		_ZN34_INTERNAL_c0056f84_4_k_cu_7aa4af244cuda3std3__47nulloptE,(_ZN34_INTERNAL_c0056f84_4_k_cu_7aa4af244cuda3std6ranges3__45__cpo8distanceE - _ZN34_INTERNAL_c0056f84_4_k_cu_7aa4af244cuda3std3__47nulloptE)
_ZN34_INTERNAL_c0056f84_4_k_cu_7aa4af244cuda3std3__47nulloptE:
	.zero		1
	.type		_ZN34_INTERNAL_c0056f84_4_k_cu_7aa4af244cuda3std6ranges3__45__cpo8distanceE,@object
	.size		_ZN34_INTERNAL_c0056f84_4_k_cu_7aa4af244cuda3std6ranges3__45__cpo8distanceE,(_ZN34_INTERNAL_c0056f84_4_k_cu_7aa4af246thrust24THRUST_300001_SM_1000_NS12placeholders3_10E - _ZN34_INTERNAL_c0056f84_4_k_cu_7aa4af244cuda3std6ranges3__45__cpo8distanceE)
_ZN34_INTERNAL_c0056f84_4_k_cu_7aa4af244cuda3std6ranges3__45__cpo8distanceE:
	.zero		1
	.type		_ZN34_INTERNAL_c0056f84_4_k_cu_7aa4af246thrust24THRUST_300001_SM_1000_NS12placeholders3_10E,@object
	.size		_ZN34_INTERNAL_c0056f84_4_k_cu_7aa4af246thrust24THRUST_300001_SM_1000_NS12placeholders3_10E,(_ZN34_INTERNAL_c0056f84_4_k_cu_7aa4af244cuda3std3__419piecewise_constructE - _ZN34_INTERNAL_c0056f84_4_k_cu_7aa4af246thrust24THRUST_300001_SM_1000_NS12placeholders3_10E)
_ZN34_INTERNAL_c0056f84_4_k_cu_7aa4af246thrust24THRUST_300001_SM_1000_NS12placeholders3_10E:
	.zero		1
	.type		_ZN34_INTERNAL_c0056f84_4_k_cu_7aa4af244cuda3std3__419piecewise_constructE,@object
	.size		_ZN34_INTERNAL_c0056f84_4_k_cu_7aa4af244cuda3std3__419piecewise_constructE,(_ZN34_INTERNAL_c0056f84_4_k_cu_7aa4af244cuda3std6ranges3__45__cpo5cdataE - _ZN34_INTERNAL_c0056f84_4_k_cu_7aa4af244cuda3std3__419piecewise_constructE)
_ZN34_INTERNAL_c0056f84_4_k_cu_7aa4af244cuda3std3__419piecewise_constructE:
	.zero		1
	.type		_ZN34_INTERNAL_c0056f84_4_k_cu_7aa4af244cuda3std6ranges3__45__cpo5cdataE,@object
	.size		_ZN34_INTERNAL_c0056f84_4_k_cu_7aa4af244cuda3std6ranges3__45__cpo5cdataE,(_ZN34_INTERNAL_c0056f84_4_k_cu_7aa4af246thrust24THRUST_300001_SM_1000_NS12placeholders2_2E - _ZN34_INTERNAL_c0056f84_4_k_cu_7aa4af244cuda3std6ranges3__45__cpo5cdataE)
_ZN34_INTERNAL_c0056f84_4_k_cu_7aa4af244cuda3std6ranges3__45__cpo5cdataE:
	.zero		1
	.type		_ZN34_INTERNAL_c0056f84_4_k_cu_7aa4af246thrust24THRUST_300001_SM_1000_NS12placeholders2_2E,@object
	.size		_ZN34_INTERNAL_c0056f84_4_k_cu_7aa4af246thrust24THRUST_300001_SM_1000_NS12placeholders2_2E,(_ZN34_INTERNAL_c0056f84_4_k_cu_7aa4af244cuda3std3__45__cpo3endE - _ZN34_INTERNAL_c0056f84_4_k_cu_7aa4af246thrust24THRUST_300001_SM_1000_NS12placeholders2_2E)
_ZN34_INTERNAL_c0056f84_4_k_cu_7aa4af246thrust24THRUST_300001_SM_1000_NS12placeholders2_2E:
	.zero		1
	.type		_ZN34_INTERNAL_c0056f84_4_k_cu_7aa4af244cuda3std3__45__cpo3endE,@object
	.size		_ZN34_INTERNAL_c0056f84_4_k_cu_7aa4af244cuda3std3__45__cpo3endE,(_ZN34_INTERNAL_c0056f84_4_k_cu_7aa4af244cuda3std6ranges3__45__cpo3endE - _ZN34_INTERNAL_c0056f84_4_k_cu_7aa4af244cuda3std3__45__cpo3endE)
_ZN34_INTERNAL_c0056f84_4_k_cu_7aa4af244cuda3std3__45__cpo3endE:
	.zero		1
	.type		_ZN34_INTERNAL_c0056f84_4_k_cu_7aa4af244cuda3std6ranges3__45__cpo3endE,@object
	.size		_ZN34_INTERNAL_c0056f84_4_k_cu_7aa4af244cuda3std6ranges3__45__cpo3endE,(_ZN34_INTERNAL_c0056f84_4_k_cu_7aa4af246thrust24THRUST_300001_SM_1000_NS12placeholders2_6E - _ZN34_INTERNAL_c0056f84_4_k_cu_7aa4af244cuda3std6ranges3__45__cpo3endE)
_ZN34_INTERNAL_c0056f84_4_k_cu_7aa4af244cuda3std6ranges3__45__cpo3endE:
	.zero		1
	.type		_ZN34_INTERNAL_c0056f84_4_k_cu_7aa4af246thrust24THRUST_300001_SM_1000_NS12placeholders2_6E,@object
	.size		_ZN34_INTERNAL_c0056f84_4_k_cu_7aa4af246thrust24THRUST_300001_SM_1000_NS12placeholders2_6E,(_ZN34_INTERNAL_c0056f84_4_k_cu_7aa4af244cuda3std3__45__cpo4rendE - _ZN34_INTERNAL_c0056f84_4_k_cu_7aa4af246thrust24THRUST_300001_SM_1000_NS12placeholders2_6E)
_ZN34_INTERNAL_c0056f84_4_k_cu_7aa4af246thrust24THRUST_300001_SM_1000_NS12placeholders2_6E:
	.zero		1
	.type		_ZN34_INTERNAL_c0056f84_4_k_cu_7aa4af244cuda3std3__45__cpo4rendE,@object
	.size		_ZN34_INTERNAL_c0056f84_4_k_cu_7aa4af244cuda3std3__45__cpo4rendE,(_ZN34_INTERNAL_c0056f84_4_k_cu_7aa4af244cuda3std6ranges3__45__cpo9iter_swapE - _ZN34_INTERNAL_c0056f84_4_k_cu_7aa4af244cuda3std3__45__cpo4rendE)
_ZN34_INTERNAL_c0056f84_4_k_cu_7aa4af244cuda3std3__45__cpo4rendE:
	.zero		1
	.type		_ZN34_INTERNAL_c0056f84_4_k_cu_7aa4af244cuda3std6ranges3__45__cpo9iter_swapE,@object
	.size		_ZN34_INTERNAL_c0056f84_4_k_cu_7aa4af244cuda3std6ranges3__45__cpo9iter_swapE,(_ZN34_INTERNAL_c0056f84_4_k_cu_7aa4af244cuda3std3__48unexpectE - _ZN34_INTERNAL_c0056f84_4_k_cu_7aa4af244cuda3std6ranges3__45__cpo9iter_swapE)
_ZN34_INTERNAL_c0056f84_4_k_cu_7aa4af244cuda3std6ranges3__45__cpo9iter_swapE:
	.zero		1
	.type		_ZN34_INTERNAL_c0056f84_4_k_cu_7aa4af244cuda3std3__48unexpectE,@object
	.size		_ZN34_INTERNAL_c0056f84_4_k_cu_7aa4af244cuda3std3__48unexpectE,(_ZN34_INTERNAL_c0056f84_4_k_cu_7aa4af246thrust24THRUST_300001_SM_1000_NS8cuda_cub3parE - _ZN34_INTERNAL_c0056f84_4_k_cu_7aa4af244cuda3std3__48unexpectE)
_ZN34_INTERNAL_c0056f84_4_k_cu_7aa4af244cuda3std3__48unexpectE:
	.zero		1
	.type		_ZN34_INTERNAL_c0056f84_4_k_cu_7aa4af246thrust24THRUST_300001_SM_1000_NS8cuda_cub3parE,@object
	.size		_ZN34_INTERNAL_c0056f84_4_k_cu_7aa4af246thrust24THRUST_300001_SM_1000_NS8cuda_cub3parE,(_ZN34_INTERNAL_c0056f84_4_k_cu_7aa4af246thrust24THRUST_300001_SM_1000_NS12placeholders2_4E - _ZN34_INTERNAL_c0056f84_4_k_cu_7aa4af246thrust24THRUST_300001_SM_1000_NS8cuda_cub3parE)
_ZN34_INTERNAL_c0056f84_4_k_cu_7aa4af246thrust24THRUST_300001_SM_1000_NS8cuda_cub3parE:
	.zero		1
	.type		_ZN34_INTERNAL_c0056f84_4_k_cu_7aa4af246thrust24THRUST_300001_SM_1000_NS12placeholders2_4E,@object
	.size		_ZN34_INTERNAL_c0056f84_4_k_cu_7aa4af246thrust24THRUST_300001_SM_1000_NS12placeholders2_4E,(_ZN34_INTERNAL_c0056f84_4_k_cu_7aa4af244cuda3std3__45__cpo4cendE - _ZN34_INTERNAL_c0056f84_4_k_cu_7aa4af246thrust24THRUST_300001_SM_1000_NS12placeholders2_4E)
_ZN34_INTERNAL_c0056f84_4_k_cu_7aa4af246thrust24THRUST_300001_SM_1000_NS12placeholders2_4E:
	.zero		1
	.type		_ZN34_INTERNAL_c0056f84_4_k_cu_7aa4af244cuda3std3__45__cpo4cendE,@object
	.size		_ZN34_INTERNAL_c0056f84_4_k_cu_7aa4af244cuda3std3__45__cpo4cendE,(_ZN34_INTERNAL_c0056f84_4_k_cu_7aa4af244cuda3std6ranges3__45__cpo4cendE - _ZN34_INTERNAL_c0056f84_4_k_cu_7aa4af244cuda3std3__45__cpo4cendE)
_ZN34_INTERNAL_c0056f84_4_k_cu_7aa4af244cuda3std3__45__cpo4cendE:
	.zero		1
	.type		_ZN34_INTERNAL_c0056f84_4_k_cu_7aa4af244cuda3std6ranges3__45__cpo4cendE,@object
	.size		_ZN34_INTERNAL_c0056f84_4_k_cu_7aa4af244cuda3std6ranges3__45__cpo4cendE,(_ZN34_INTERNAL_c0056f84_4_k_cu_7aa4af244cuda3std3__420unreachable_sentinelE - _ZN34_INTERNAL_c0056f84_4_k_cu_7aa4af244cuda3std6ranges3__45__cpo4cendE)
_ZN34_INTERNAL_c0056f84_4_k_cu_7aa4af244cuda3std6ranges3__45__cpo4cendE:
	.zero		1
	.type		_ZN34_INTERNAL_c0056f84_4_k_cu_7aa4af244cuda3std3__420unreachable_sentinelE,@object
	.size		_ZN34_INTERNAL_c0056f84_4_k_cu_7aa4af244cuda3std3__420unreachable_sentinelE,(_ZN34_INTERNAL_c0056f84_4_k_cu_7aa4af244cuda3std6ranges3__45__cpo5ssizeE - _ZN34_INTERNAL_c0056f84_4_k_cu_7aa4af244cuda3std3__420unreachable_sentinelE)
_ZN34_INTERNAL_c0056f84_4_k_cu_7aa4af244cuda3std3__420unreachable_sentinelE:
	.zero		1
	.type		_ZN34_INTERNAL_c0056f84_4_k_cu_7aa4af244cuda3std6ranges3__45__cpo5ssizeE,@object
	.size		_ZN34_INTERNAL_c0056f84_4_k_cu_7aa4af244cuda3std6ranges3__45__cpo5ssizeE,(_ZN34_INTERNAL_c0056f84_4_k_cu_7aa4af246thrust24THRUST_300001_SM_1000_NS12placeholders2_8E - _ZN34_INTERNAL_c0056f84_4_k_cu_7aa4af244cuda3std6ranges3__45__cpo5ssizeE)
_ZN34_INTERNAL_c0056f84_4_k_cu_7aa4af244cuda3std6ranges3__45__cpo5ssizeE:
	.zero		1
	.type		_ZN34_INTERNAL_c0056f84_4_k_cu_7aa4af246thrust24THRUST_300001_SM_1000_NS12placeholders2_8E,@object
	.size		_ZN34_INTERNAL_c0056f84_4_k_cu_7aa4af246thrust24THRUST_300001_SM_1000_NS12placeholders2_8E,(_ZN34_INTERNAL_c0056f84_4_k_cu_7aa4af244cuda3std3__45__cpo5crendE - _ZN34_INTERNAL_c0056f84_4_k_cu_7aa4af246thrust24THRUST_300001_SM_1000_NS12placeholders2_8E)
_ZN34_INTERNAL_c0056f84_4_k_cu_7aa4af246thrust24THRUST_300001_SM_1000_NS12placeholders2_8E:
	.zero		1
	.type		_ZN34_INTERNAL_c0056f84_4_k_cu_7aa4af244cuda3std3__45__cpo5crendE,@object
	.size		_ZN34_INTERNAL_c0056f84_4_k_cu_7aa4af244cuda3std3__45__cpo5crendE,(_ZN34_INTERNAL_c0056f84_4_k_cu_7aa4af244cuda3std6ranges3__45__cpo4prevE - _ZN34_INTERNAL_c0056f84_4_k_cu_7aa4af244cuda3std3__45__cpo5crendE)
_ZN34_INTERNAL_c0056f84_4_k_cu_7aa4af244cuda3std3__45__cpo5crendE:
	.zero		1
	.type		_ZN34_INTERNAL_c0056f84_4_k_cu_7aa4af244cuda3std6ranges3__45__cpo4prevE,@object
	.size		_ZN34_INTERNAL_c0056f84_4_k_cu_7aa4af244cuda3std6ranges3__45__cpo4prevE,(_ZN34_INTERNAL_c0056f84_4_k_cu_7aa4af244cuda3std6ranges3__45__cpo9iter_moveE - _ZN34_INTERNAL_c0056f84_4_k_cu_7aa4af244cuda3std6ranges3__45__cpo4prevE)
_ZN34_INTERNAL_c0056f84_4_k_cu_7aa4af244cuda3std6ranges3__45__cpo4prevE:
	.zero		1
	.type		_ZN34_INTERNAL_c0056f84_4_k_cu_7aa4af244cuda3std6ranges3__45__cpo9iter_moveE,@object
	.size		_ZN34_INTERNAL_c0056f84_4_k_cu_7aa4af244cuda3std6ranges3__45__cpo9iter_moveE,(_ZN34_INTERNAL_c0056f84_4_k_cu_7aa4af246thrust24THRUST_300001_SM_1000_NS6system6detail10sequential3seqE - _ZN34_INTERNAL_c0056f84_4_k_cu_7aa4af244cuda3std6ranges3__45__cpo9iter_moveE)
_ZN34_INTERNAL_c0056f84_4_k_cu_7aa4af244cuda3std6ranges3__45__cpo9iter_moveE:
	.zero		1
	.type		_ZN34_INTERNAL_c0056f84_4_k_cu_7aa4af246thrust24THRUST_300001_SM_1000_NS6system6detail10sequential3seqE,@object
	.size		_ZN34_INTERNAL_c0056f84_4_k_cu_7aa4af246thrust24THRUST_300001_SM_1000_NS6system6detail10sequential3seqE,(.L_31 - _ZN34_INTERNAL_c0056f84_4_k_cu_7aa4af246thrust24THRUST_300001_SM_1000_NS6system6detail10sequential3seqE)
_ZN34_INTERNAL_c0056f84_4_k_cu_7aa4af246thrust24THRUST_300001_SM_1000_NS6system6detail10sequential3seqE:
	.zero		1
.L_31:


//--------------------- .nv.constant0._ZN3cub18CUB_300001_SM_10006detail8for_each13static_kernelINS2_12policy_hub_t12policy_500_tEmN6thrust24THRUST_300001_SM_1000_NS8cuda_cub20__uninitialized_fill7functorINS7_10device_ptrI4EdgeEESC_EEEEvT0_T1_ --------------------------
	.section	.nv.constant0._ZN3cub18CUB_300001_SM_10006detail8for_each13static_kernelINS2_12policy_hub_t12policy_500_tEmN6thrust24THRUST_300001_SM_1000_NS8cuda_cub20__uninitialized_fill7functorINS7_10device_ptrI4EdgeEESC_EEEEvT0_T1_,"a",@progbits
	.sectionflags	@""
	.align	4
.nv.constant0._ZN3cub18CUB_300001_SM_10006detail8for_each13static_kernelINS2_12policy_hub_t12policy_500_tEmN6thrust24THRUST_300001_SM_1000_NS8cuda_cub20__uninitialized_fill7functorINS7_10device_ptrI4EdgeEESC_EEEEvT0_T1_:
	.zero		928


//--------------------- .nv.constant0._ZN3cub18CUB_300001_SM_10006detail8for_each13static_kernelINS2_12policy_hub_t12policy_500_tEmN6thrust24THRUST_300001_SM_1000_NS8cuda_cub20__uninitialized_fill7functorINS7_10device_ptrIyEEyEEEEvT0_T1_ --------------------------
	.section	.nv.constant0._ZN3cub18CUB_300001_SM_10006detail8for_each13static_kernelINS2_12policy_hub_t12policy_500_tEmN6thrust24THRUST_300001_SM_1000_NS8cuda_cub20__uninitialized_fill7functorINS7_10device_ptrIyEEyEEEEvT0_T1_,"a",@progbits
	.sectionflags	@""
	.align	4
.nv.constant0._ZN3cub18CUB_300001_SM_10006detail8for_each13static_kernelINS2_12policy_hub_t12policy_500_tEmN6thrust24THRUST_300001_SM_1000_NS8cuda_cub20__uninitialized_fill7functorINS7_10device_ptrIyEEyEEEEvT0_T1_:
	.zero		920


//--------------------- .nv.constant0._ZN3cub18CUB_300001_SM_10006detail11EmptyKernelIvEEvv --------------------------
	.section	.nv.constant0._ZN3cub18CUB_300001_SM_10006detail11EmptyKernelIvEEvv,"a",@progbits
	.sectionflags	@""
	.align	4
.nv.constant0._ZN3cub18CUB_300001_SM_10006detail11EmptyKernelIvEEvv:
	.zero		896


//--------------------- .nv.constant0._Z12dottt_kernelPKiS0_S0_iS0_S0_S0_iiiPyP4Edge --------------------------
	.section	.nv.constant0._Z12dottt_kernelPKiS0_S0_iS0_S0_S0_iiiPyP4Edge,"a",@progbits
	.sectionflags	@""
	.align	4
.nv.constant0._Z12dottt_kernelPKiS0_S0_iS0_S0_S0_iiiPyP4Edge:
	.zero		984


//--------------------- SYMBOLS --------------------------

	.type		.nv.reservedSmem.offset0,@object
	.size		.nv.reservedSmem.offset0,0x4
